//
// Generated by NVIDIA NVVM Compiler
//
// Compiler Build ID: CL-36424714
// Cuda compilation tools, release 13.0, V13.0.88
// Based on NVVM 20.0.0
//

.version 9.0
.target sm_100
.address_size 64

	// .globl	_Z11kernelForceiPdS_S_S_S_S_S_iS_
.func  (.param .b64 func_retval0) __internal_accurate_pow
(
	.param .b64 __internal_accurate_pow_param_0,
	.param .b64 __internal_accurate_pow_param_1
)
;

.visible .entry _Z11kernelForceiPdS_S_S_S_S_S_iS_(
	.param .u32 _Z11kernelForceiPdS_S_S_S_S_S_iS__param_0,
	.param .u64 .ptr .align 1 _Z11kernelForceiPdS_S_S_S_S_S_iS__param_1,
	.param .u64 .ptr .align 1 _Z11kernelForceiPdS_S_S_S_S_S_iS__param_2,
	.param .u64 .ptr .align 1 _Z11kernelForceiPdS_S_S_S_S_S_iS__param_3,
	.param .u64 .ptr .align 1 _Z11kernelForceiPdS_S_S_S_S_S_iS__param_4,
	.param .u64 .ptr .align 1 _Z11kernelForceiPdS_S_S_S_S_S_iS__param_5,
	.param .u64 .ptr .align 1 _Z11kernelForceiPdS_S_S_S_S_S_iS__param_6,
	.param .u64 .ptr .align 1 _Z11kernelForceiPdS_S_S_S_S_S_iS__param_7,
	.param .u32 _Z11kernelForceiPdS_S_S_S_S_S_iS__param_8,
	.param .u64 .ptr .align 1 _Z11kernelForceiPdS_S_S_S_S_S_iS__param_9
)
{
	.reg .pred 	%p<60>;
	.reg .b32 	%r<95>;
	.reg .b32 	%f<5>;
	.reg .b64 	%rd<49>;
	.reg .b64 	%fd<205>;

	ld.param.u32 	%r19, [_Z11kernelForceiPdS_S_S_S_S_S_iS__param_0];
	ld.param.u64 	%rd17, [_Z11kernelForceiPdS_S_S_S_S_S_iS__param_5];
	ld.param.u64 	%rd18, [_Z11kernelForceiPdS_S_S_S_S_S_iS__param_6];
	ld.param.u64 	%rd19, [_Z11kernelForceiPdS_S_S_S_S_S_iS__param_7];
	ld.param.u64 	%rd20, [_Z11kernelForceiPdS_S_S_S_S_S_iS__param_9];
	cvta.to.global.u64 	%rd48, %rd19;
	cvta.to.global.u64 	%rd47, %rd18;
	cvta.to.global.u64 	%rd46, %rd17;
	cvta.to.global.u64 	%rd4, %rd20;
	ld.global.f64 	%fd1, [%rd4];
	ld.global.f64 	%fd2, [%rd4+8];
	ld.global.f64 	%fd3, [%rd4+16];
	ld.global.f64 	%fd4, [%rd4+24];
	ld.global.f64 	%fd5, [%rd4+32];
	ld.global.f64 	%fd6, [%rd4+56];
	ld.global.f64 	%fd7, [%rd4+64];
	mov.u32 	%r21, %ctaid.x;
	mov.u32 	%r22, %ntid.x;
	mov.u32 	%r23, %tid.x;
	mad.lo.s32 	%r1, %r21, %r22, %r23;
	setp.lt.s32 	%p7, %r19, 1;
	mov.f64 	%fd197, 0d0000000000000000;
	mov.f64 	%fd198, %fd197;
	mov.f64 	%fd199, %fd197;
	mov.f64 	%fd200, %fd197;
	@%p7 bra 	$L__BB0_38;
	ld.global.f64 	%fd8, [%rd4+40];
	ld.global.f64 	%fd9, [%rd4+48];
	ld.global.f64 	%fd10, [%rd4+72];
	ld.global.f64 	%fd11, [%rd4+80];
	{
	.reg .b32 %temp; 
	mov.b64 	{%temp, %r2}, %fd6;
	}
	shr.u32 	%r24, %r2, 20;
	and.b32  	%r25, %r24, 2047;
	add.s32 	%r26, %r25, -1012;
	mov.b64 	%rd21, %fd6;
	shl.b64 	%rd5, %rd21, %r26;
	setp.eq.s64 	%p1, %rd5, -9223372036854775808;
	cvt.rzi.f64.f64 	%fd12, %fd6;
	abs.f64 	%fd13, %fd6;
	setp.lt.s32 	%p8, %r2, 0;
	selp.b32 	%r3, 0, 2146435072, %p8;
	{
	.reg .b32 %temp; 
	mov.b64 	{%temp, %r4}, %fd7;
	}
	shr.u32 	%r27, %r4, 20;
	and.b32  	%r28, %r27, 2047;
	add.s32 	%r29, %r28, -1012;
	mov.b64 	%rd22, %fd7;
	shl.b64 	%rd6, %rd22, %r29;
	setp.eq.s64 	%p2, %rd6, -9223372036854775808;
	cvt.rzi.f64.f64 	%fd14, %fd7;
	abs.f64 	%fd15, %fd7;
	setp.neu.f64 	%p10, %fd15, 0d3FE0000000000000;
	and.pred  	%p3, %p10, %p2;
	setp.lt.s32 	%p11, %r4, 0;
	selp.b32 	%r5, 0, 2146435072, %p11;
	neg.s32 	%r94, %r19;
	neg.s32 	%r93, %r1;
	mov.f64 	%fd200, 0d0000000000000000;
	mov.f64 	%fd199, %fd200;
	mov.f64 	%fd198, %fd200;
	mov.f64 	%fd197, %fd200;
$L__BB0_2:
	setp.eq.s32 	%p12, %r93, 0;
	@%p12 bra 	$L__BB0_37;
	ld.param.u32 	%r92, [_Z11kernelForceiPdS_S_S_S_S_S_iS__param_8];
	ld.param.u64 	%rd45, [_Z11kernelForceiPdS_S_S_S_S_S_iS__param_7];
	ld.param.u64 	%rd44, [_Z11kernelForceiPdS_S_S_S_S_S_iS__param_6];
	ld.param.u64 	%rd43, [_Z11kernelForceiPdS_S_S_S_S_S_iS__param_5];
	setp.eq.s32 	%p13, %r92, 0;
	cvta.to.global.u64 	%rd23, %rd43;
	mul.wide.s32 	%rd24, %r1, 8;
	add.s64 	%rd25, %rd23, %rd24;
	ld.global.f64 	%fd73, [%rd25];
	ld.global.f64 	%fd74, [%rd46];
	sub.f64 	%fd188, %fd73, %fd74;
	cvta.to.global.u64 	%rd26, %rd44;
	add.s64 	%rd27, %rd26, %rd24;
	ld.global.f64 	%fd75, [%rd27];
	ld.global.f64 	%fd76, [%rd47];
	sub.f64 	%fd189, %fd75, %fd76;
	cvta.to.global.u64 	%rd28, %rd45;
	add.s64 	%rd29, %rd28, %rd24;
	ld.global.f64 	%fd77, [%rd29];
	ld.global.f64 	%fd78, [%rd48];
	sub.f64 	%fd190, %fd77, %fd78;
	@%p13 bra 	$L__BB0_10;
	setp.leu.f64 	%p14, %fd1, 0d0000000000000000;
	@%p14 bra 	$L__BB0_6;
	div.rn.f64 	%fd79, %fd188, %fd1;
	cvt.rzi.s32.f64 	%r30, %fd79;
	cvt.rn.f64.s32 	%fd80, %r30;
	sub.f64 	%fd81, %fd79, %fd80;
	add.f64 	%fd82, %fd81, %fd81;
	cvt.rzi.s32.f64 	%r31, %fd82;
	cvt.rn.f64.s32 	%fd83, %r31;
	add.f64 	%fd84, %fd80, %fd83;
	mul.f64 	%fd85, %fd1, %fd84;
	sub.f64 	%fd188, %fd188, %fd85;
$L__BB0_6:
	setp.leu.f64 	%p15, %fd2, 0d0000000000000000;
	@%p15 bra 	$L__BB0_8;
	div.rn.f64 	%fd86, %fd189, %fd2;
	cvt.rzi.s32.f64 	%r32, %fd86;
	cvt.rn.f64.s32 	%fd87, %r32;
	sub.f64 	%fd88, %fd86, %fd87;
	add.f64 	%fd89, %fd88, %fd88;
	cvt.rzi.s32.f64 	%r33, %fd89;
	cvt.rn.f64.s32 	%fd90, %r33;
	add.f64 	%fd91, %fd87, %fd90;
	mul.f64 	%fd92, %fd2, %fd91;
	sub.f64 	%fd189, %fd189, %fd92;
$L__BB0_8:
	setp.leu.f64 	%p16, %fd3, 0d0000000000000000;
	@%p16 bra 	$L__BB0_10;
	div.rn.f64 	%fd93, %fd190, %fd3;
	cvt.rzi.s32.f64 	%r34, %fd93;
	cvt.rn.f64.s32 	%fd94, %r34;
	sub.f64 	%fd95, %fd93, %fd94;
	add.f64 	%fd96, %fd95, %fd95;
	cvt.rzi.s32.f64 	%r35, %fd96;
	cvt.rn.f64.s32 	%fd97, %r35;
	add.f64 	%fd98, %fd94, %fd97;
	mul.f64 	%fd99, %fd3, %fd98;
	sub.f64 	%fd190, %fd190, %fd99;
$L__BB0_10:
	mul.f64 	%fd100, %fd189, %fd189;
	fma.rn.f64 	%fd101, %fd188, %fd188, %fd100;
	fma.rn.f64 	%fd31, %fd190, %fd190, %fd101;
	sqrt.rn.f64 	%fd32, %fd31;
	neg.f64 	%fd33, %fd31;
	mul.f64 	%fd34, %fd4, %fd33;
	fma.rn.f64 	%fd102, %fd34, 0d3FF71547652B82FE, 0d4338000000000000;
	{
	.reg .b32 %temp; 
	mov.b64 	{%r10, %temp}, %fd102;
	}
	mov.f64 	%fd103, 0dC338000000000000;
	add.rn.f64 	%fd104, %fd102, %fd103;
	fma.rn.f64 	%fd105, %fd104, 0dBFE62E42FEFA39EF, %fd34;
	fma.rn.f64 	%fd106, %fd104, 0dBC7ABC9E3B39803F, %fd105;
	fma.rn.f64 	%fd107, %fd106, 0d3E5ADE1569CE2BDF, 0d3E928AF3FCA213EA;
	fma.rn.f64 	%fd108, %fd107, %fd106, 0d3EC71DEE62401315;
	fma.rn.f64 	%fd109, %fd108, %fd106, 0d3EFA01997C89EB71;
	fma.rn.f64 	%fd110, %fd109, %fd106, 0d3F2A01A014761F65;
	fma.rn.f64 	%fd111, %fd110, %fd106, 0d3F56C16C1852B7AF;
	fma.rn.f64 	%fd112, %fd111, %fd106, 0d3F81111111122322;
	fma.rn.f64 	%fd113, %fd112, %fd106, 0d3FA55555555502A1;
	fma.rn.f64 	%fd114, %fd113, %fd106, 0d3FC5555555555511;
	fma.rn.f64 	%fd115, %fd114, %fd106, 0d3FE000000000000B;
	fma.rn.f64 	%fd116, %fd115, %fd106, 0d3FF0000000000000;
	fma.rn.f64 	%fd117, %fd116, %fd106, 0d3FF0000000000000;
	{
	.reg .b32 %temp; 
	mov.b64 	{%r11, %temp}, %fd117;
	}
	{
	.reg .b32 %temp; 
	mov.b64 	{%temp, %r12}, %fd117;
	}
	shl.b32 	%r36, %r10, 20;
	add.s32 	%r37, %r36, %r12;
	mov.b64 	%fd191, {%r11, %r37};
	{
	.reg .b32 %temp; 
	mov.b64 	{%temp, %r38}, %fd34;
	}
	mov.b32 	%f3, %r38;
	abs.f32 	%f1, %f3;
	setp.lt.f32 	%p17, %f1, 0f4086232B;
	@%p17 bra 	$L__BB0_13;
	setp.lt.f64 	%p18, %fd34, 0d0000000000000000;
	add.f64 	%fd118, %fd34, 0d7FF0000000000000;
	selp.f64 	%fd191, 0d0000000000000000, %fd118, %p18;
	setp.geu.f32 	%p19, %f1, 0f40874800;
	@%p19 bra 	$L__BB0_13;
	shr.u32 	%r39, %r10, 31;
	add.s32 	%r40, %r10, %r39;
	shr.s32 	%r41, %r40, 1;
	shl.b32 	%r42, %r41, 20;
	add.s32 	%r43, %r12, %r42;
	mov.b64 	%fd119, {%r11, %r43};
	sub.s32 	%r44, %r10, %r41;
	shl.b32 	%r45, %r44, 20;
	add.s32 	%r46, %r45, 1072693248;
	mov.b32 	%r47, 0;
	mov.b64 	%fd120, {%r47, %r46};
	mul.f64 	%fd191, %fd120, %fd119;
$L__BB0_13:
	mul.f64 	%fd39, %fd5, %fd33;
	fma.rn.f64 	%fd121, %fd39, 0d3FF71547652B82FE, 0d4338000000000000;
	{
	.reg .b32 %temp; 
	mov.b64 	{%r13, %temp}, %fd121;
	}
	mov.f64 	%fd122, 0dC338000000000000;
	add.rn.f64 	%fd123, %fd121, %fd122;
	fma.rn.f64 	%fd124, %fd123, 0dBFE62E42FEFA39EF, %fd39;
	fma.rn.f64 	%fd125, %fd123, 0dBC7ABC9E3B39803F, %fd124;
	fma.rn.f64 	%fd126, %fd125, 0d3E5ADE1569CE2BDF, 0d3E928AF3FCA213EA;
	fma.rn.f64 	%fd127, %fd126, %fd125, 0d3EC71DEE62401315;
	fma.rn.f64 	%fd128, %fd127, %fd125, 0d3EFA01997C89EB71;
	fma.rn.f64 	%fd129, %fd128, %fd125, 0d3F2A01A014761F65;
	fma.rn.f64 	%fd130, %fd129, %fd125, 0d3F56C16C1852B7AF;
	fma.rn.f64 	%fd131, %fd130, %fd125, 0d3F81111111122322;
	fma.rn.f64 	%fd132, %fd131, %fd125, 0d3FA55555555502A1;
	fma.rn.f64 	%fd133, %fd132, %fd125, 0d3FC5555555555511;
	fma.rn.f64 	%fd134, %fd133, %fd125, 0d3FE000000000000B;
	fma.rn.f64 	%fd135, %fd134, %fd125, 0d3FF0000000000000;
	fma.rn.f64 	%fd136, %fd135, %fd125, 0d3FF0000000000000;
	{
	.reg .b32 %temp; 
	mov.b64 	{%r14, %temp}, %fd136;
	}
	{
	.reg .b32 %temp; 
	mov.b64 	{%temp, %r15}, %fd136;
	}
	shl.b32 	%r48, %r13, 20;
	add.s32 	%r49, %r48, %r15;
	mov.b64 	%fd192, {%r14, %r49};
	{
	.reg .b32 %temp; 
	mov.b64 	{%temp, %r50}, %fd39;
	}
	mov.b32 	%f4, %r50;
	abs.f32 	%f2, %f4;
	setp.lt.f32 	%p20, %f2, 0f4086232B;
	@%p20 bra 	$L__BB0_16;
	setp.lt.f64 	%p21, %fd39, 0d0000000000000000;
	add.f64 	%fd137, %fd39, 0d7FF0000000000000;
	selp.f64 	%fd192, 0d0000000000000000, %fd137, %p21;
	setp.geu.f32 	%p22, %f2, 0f40874800;
	@%p22 bra 	$L__BB0_16;
	shr.u32 	%r51, %r13, 31;
	add.s32 	%r52, %r13, %r51;
	shr.s32 	%r53, %r52, 1;
	shl.b32 	%r54, %r53, 20;
	add.s32 	%r55, %r15, %r54;
	mov.b64 	%fd138, {%r14, %r55};
	sub.s32 	%r56, %r13, %r53;
	shl.b32 	%r57, %r56, 20;
	add.s32 	%r58, %r57, 1072693248;
	mov.b32 	%r59, 0;
	mov.b64 	%fd139, {%r59, %r58};
	mul.f64 	%fd192, %fd139, %fd138;
$L__BB0_16:
	{
	.reg .b32 %temp; 
	mov.b64 	{%temp, %r16}, %fd32;
	}
	abs.f64 	%fd44, %fd32;
	setp.neu.f64 	%p23, %fd31, 0d0000000000000000;
	@%p23 bra 	$L__BB0_18;
	setp.lt.s32 	%p27, %r2, 0;
	setp.neu.f64 	%p28, %fd13, 0d3FE0000000000000;
	and.pred  	%p5, %p28, %p1;
	selp.b32 	%r60, %r16, 0, %p5;
	or.b32  	%r61, %r60, 2146435072;
	selp.b32 	%r62, %r61, %r60, %p27;
	mov.b32 	%r63, 0;
	mov.b64 	%fd194, {%r63, %r62};
	bra.uni 	$L__BB0_19;
$L__BB0_18:
	{ // callseq 0, 0
	.param .b64 param0;
	st.param.f64 	[param0], %fd44;
	.param .b64 param1;
	st.param.f64 	[param1], %fd6;
	.param .b64 retval0;
	call.uni (retval0), 
	__internal_accurate_pow, 
	(
	param0, 
	param1
	);
	ld.param.f64 	%fd140, [retval0];
	} // callseq 0
	setp.lt.s32 	%p24, %r16, 0;
	setp.neu.f64 	%p25, %fd6, %fd12;
	neg.f64 	%fd142, %fd140;
	setp.eq.s64 	%p26, %rd5, -9223372036854775808;
	selp.f64 	%fd143, %fd142, %fd140, %p26;
	selp.f64 	%fd144, %fd143, %fd140, %p24;
	selp.f64 	%fd145, 0dFFF8000000000000, %fd144, %p25;
	selp.f64 	%fd194, %fd145, %fd144, %p24;
	mov.pred 	%p5, %p1;
$L__BB0_19:
	add.f64 	%fd146, %fd6, %fd32;
	{
	.reg .b32 %temp; 
	mov.b64 	{%temp, %r64}, %fd146;
	}
	and.b32  	%r65, %r64, 2146435072;
	setp.ne.s32 	%p29, %r65, 2146435072;
	@%p29 bra 	$L__BB0_26;
	setp.num.f64 	%p30, %fd6, %fd6;
	setp.ge.f64 	%p31, %fd31, 0d0000000000000000;
	and.pred  	%p32, %p31, %p30;
	@%p32 bra 	$L__BB0_22;
	add.rn.f64 	%fd194, %fd32, %fd6;
	bra.uni 	$L__BB0_26;
$L__BB0_22:
	setp.neu.f64 	%p33, %fd13, 0d7FF0000000000000;
	@%p33 bra 	$L__BB0_24;
	setp.lt.s32 	%p37, %r2, 0;
	setp.gt.f64 	%p38, %fd44, 0d3FF0000000000000;
	selp.b32 	%r72, 2146435072, 0, %p38;
	xor.b32  	%r73, %r72, 2146435072;
	selp.b32 	%r74, %r73, %r72, %p37;
	mov.b32 	%r75, 0;
	mov.b64 	%fd194, {%r75, %r74};
	bra.uni 	$L__BB0_26;
$L__BB0_24:
	setp.neu.f64 	%p34, %fd44, 0d7FF0000000000000;
	@%p34 bra 	$L__BB0_26;
	setp.lt.s32 	%p35, %r16, 0;
	and.b32  	%r66, %r2, 2147483647;
	setp.ne.s32 	%p36, %r66, 1071644672;
	or.b32  	%r67, %r3, -2147483648;
	selp.b32 	%r68, %r67, %r3, %p36;
	selp.b32 	%r69, %r68, %r3, %p5;
	selp.b32 	%r70, %r69, %r3, %p35;
	mov.b32 	%r71, 0;
	mov.b64 	%fd194, {%r71, %r70};
$L__BB0_26:
	setp.neu.f64 	%p39, %fd31, 0d0000000000000000;
	@%p39 bra 	$L__BB0_28;
	setp.lt.s32 	%p43, %r4, 0;
	selp.b32 	%r76, %r16, 0, %p3;
	or.b32  	%r77, %r76, 2146435072;
	selp.b32 	%r78, %r77, %r76, %p43;
	mov.b32 	%r79, 0;
	mov.b64 	%fd196, {%r79, %r78};
	mov.pred 	%p6, %p3;
	bra.uni 	$L__BB0_29;
$L__BB0_28:
	{ // callseq 1, 0
	.param .b64 param0;
	st.param.f64 	[param0], %fd44;
	.param .b64 param1;
	st.param.f64 	[param1], %fd7;
	.param .b64 retval0;
	call.uni (retval0), 
	__internal_accurate_pow, 
	(
	param0, 
	param1
	);
	ld.param.f64 	%fd147, [retval0];
	} // callseq 1
	setp.lt.s32 	%p40, %r16, 0;
	setp.neu.f64 	%p41, %fd7, %fd14;
	neg.f64 	%fd149, %fd147;
	setp.eq.s64 	%p42, %rd6, -9223372036854775808;
	selp.f64 	%fd150, %fd149, %fd147, %p42;
	selp.f64 	%fd151, %fd150, %fd147, %p40;
	selp.f64 	%fd152, 0dFFF8000000000000, %fd151, %p41;
	selp.f64 	%fd196, %fd152, %fd151, %p40;
	mov.pred 	%p6, %p2;
$L__BB0_29:
	add.f64 	%fd153, %fd7, %fd32;
	{
	.reg .b32 %temp; 
	mov.b64 	{%temp, %r80}, %fd153;
	}
	and.b32  	%r81, %r80, 2146435072;
	setp.ne.s32 	%p44, %r81, 2146435072;
	@%p44 bra 	$L__BB0_36;
	setp.num.f64 	%p45, %fd7, %fd7;
	setp.ge.f64 	%p46, %fd31, 0d0000000000000000;
	and.pred  	%p47, %p46, %p45;
	@%p47 bra 	$L__BB0_32;
	add.rn.f64 	%fd196, %fd32, %fd7;
	bra.uni 	$L__BB0_36;
$L__BB0_32:
	setp.neu.f64 	%p48, %fd15, 0d7FF0000000000000;
	@%p48 bra 	$L__BB0_34;
	setp.lt.s32 	%p52, %r4, 0;
	setp.gt.f64 	%p53, %fd44, 0d3FF0000000000000;
	selp.b32 	%r88, 2146435072, 0, %p53;
	xor.b32  	%r89, %r88, 2146435072;
	selp.b32 	%r90, %r89, %r88, %p52;
	mov.b32 	%r91, 0;
	mov.b64 	%fd196, {%r91, %r90};
	bra.uni 	$L__BB0_36;
$L__BB0_34:
	setp.neu.f64 	%p49, %fd44, 0d7FF0000000000000;
	@%p49 bra 	$L__BB0_36;
	setp.lt.s32 	%p50, %r16, 0;
	and.b32  	%r82, %r4, 2147483647;
	setp.ne.s32 	%p51, %r82, 1071644672;
	or.b32  	%r83, %r5, -2147483648;
	selp.b32 	%r84, %r83, %r5, %p51;
	selp.b32 	%r85, %r84, %r5, %p6;
	selp.b32 	%r86, %r85, %r5, %p50;
	mov.b32 	%r87, 0;
	mov.b64 	%fd196, {%r87, %r86};
$L__BB0_36:
	mul.f64 	%fd154, %fd8, %fd191;
	setp.eq.f64 	%p54, %fd32, 0d3FF0000000000000;
	setp.eq.f64 	%p55, %fd6, 0d0000000000000000;
	selp.f64 	%fd155, 0d3FF0000000000000, %fd194, %p55;
	selp.f64 	%fd156, 0d3FF0000000000000, %fd155, %p54;
	div.rn.f64 	%fd157, %fd154, %fd156;
	setp.eq.f64 	%p56, %fd7, 0d0000000000000000;
	selp.f64 	%fd158, 0d3FF0000000000000, %fd196, %p56;
	selp.f64 	%fd159, 0d3FF0000000000000, %fd158, %p54;
	mul.f64 	%fd160, %fd9, %fd192;
	div.rn.f64 	%fd161, %fd160, %fd159;
	mul.f64 	%fd162, %fd11, %fd161;
	fma.rn.f64 	%fd163, %fd10, %fd157, %fd162;
	add.f64 	%fd197, %fd197, %fd163;
	div.rn.f64 	%fd164, %fd6, %fd32;
	add.f64 	%fd165, %fd4, %fd4;
	fma.rn.f64 	%fd166, %fd165, %fd32, %fd164;
	neg.f64 	%fd167, %fd166;
	div.rn.f64 	%fd168, %fd7, %fd32;
	add.f64 	%fd169, %fd5, %fd5;
	fma.rn.f64 	%fd170, %fd169, %fd32, %fd168;
	mul.f64 	%fd171, %fd10, %fd167;
	mul.f64 	%fd172, %fd171, %fd157;
	mul.f64 	%fd173, %fd11, %fd170;
	mul.f64 	%fd174, %fd173, %fd161;
	sub.f64 	%fd175, %fd172, %fd174;
	div.rn.f64 	%fd176, %fd188, %fd32;
	div.rn.f64 	%fd177, %fd189, %fd32;
	div.rn.f64 	%fd178, %fd190, %fd32;
	fma.rn.f64 	%fd198, %fd176, %fd175, %fd198;
	fma.rn.f64 	%fd199, %fd177, %fd175, %fd199;
	fma.rn.f64 	%fd200, %fd178, %fd175, %fd200;
$L__BB0_37:
	add.s32 	%r94, %r94, 1;
	setp.ne.s32 	%p57, %r94, 0;
	add.s32 	%r93, %r93, 1;
	add.s64 	%rd48, %rd48, 8;
	add.s64 	%rd47, %rd47, 8;
	add.s64 	%rd46, %rd46, 8;
	@%p57 bra 	$L__BB0_2;
$L__BB0_38:
	ld.param.u64 	%rd42, [_Z11kernelForceiPdS_S_S_S_S_S_iS__param_4];
	ld.param.u64 	%rd41, [_Z11kernelForceiPdS_S_S_S_S_S_iS__param_3];
	ld.param.u64 	%rd40, [_Z11kernelForceiPdS_S_S_S_S_S_iS__param_2];
	ld.param.u64 	%rd39, [_Z11kernelForceiPdS_S_S_S_S_S_iS__param_1];
	cvta.to.global.u64 	%rd30, %rd39;
	cvta.to.global.u64 	%rd31, %rd40;
	cvta.to.global.u64 	%rd32, %rd41;
	cvta.to.global.u64 	%rd33, %rd42;
	neg.f64 	%fd179, %fd198;
	mul.wide.s32 	%rd34, %r1, 8;
	add.s64 	%rd35, %rd30, %rd34;
	st.global.f64 	[%rd35], %fd179;
	neg.f64 	%fd180, %fd199;
	add.s64 	%rd36, %rd31, %rd34;
	st.global.f64 	[%rd36], %fd180;
	neg.f64 	%fd181, %fd200;
	add.s64 	%rd37, %rd32, %rd34;
	st.global.f64 	[%rd37], %fd181;
	add.s64 	%rd38, %rd33, %rd34;
	st.global.f64 	[%rd38], %fd197;
	ret;

}
.func  (.param .b64 func_retval0) __internal_accurate_pow(
	.param .b64 __internal_accurate_pow_param_0,
	.param .b64 __internal_accurate_pow_param_1
)
{
	.reg .pred 	%p<8>;
	.reg .b32 	%r<49>;
	.reg .b32 	%f<3>;
	.reg .b64 	%fd<109>;

	ld.param.f64 	%fd10, [__internal_accurate_pow_param_0];
	ld.param.f64 	%fd11, [__internal_accurate_pow_param_1];
	{
	.reg .b32 %temp; 
	mov.b64 	{%temp, %r46}, %fd10;
	}
	{
	.reg .b32 %temp; 
	mov.b64 	{%r45, %temp}, %fd10;
	}
	shr.u32 	%r47, %r46, 20;
	setp.gt.u32 	%p1, %r46, 1048575;
	@%p1 bra 	$L__BB1_2;
	mul.f64 	%fd12, %fd10, 0d4350000000000000;
	{
	.reg .b32 %temp; 
	mov.b64 	{%temp, %r46}, %fd12;
	}
	{
	.reg .b32 %temp; 
	mov.b64 	{%r45, %temp}, %fd12;
	}
	shr.u32 	%r16, %r46, 20;
	add.s32 	%r47, %r16, -54;
$L__BB1_2:
	add.s32 	%r48, %r47, -1023;
	and.b32  	%r17, %r46, -2146435073;
	or.b32  	%r18, %r17, 1072693248;
	mov.b64 	%fd107, {%r45, %r18};
	setp.lt.u32 	%p2, %r18, 1073127583;
	@%p2 bra 	$L__BB1_4;
	{
	.reg .b32 %temp; 
	mov.b64 	{%r19, %temp}, %fd107;
	}
	{
	.reg .b32 %temp; 
	mov.b64 	{%temp, %r20}, %fd107;
	}
	add.s32 	%r21, %r20, -1048576;
	mov.b64 	%fd107, {%r19, %r21};
	add.s32 	%r48, %r47, -1022;
$L__BB1_4:
	add.f64 	%fd13, %fd107, 0dBFF0000000000000;
	add.f64 	%fd14, %fd107, 0d3FF0000000000000;
	rcp.approx.ftz.f64 	%fd15, %fd14;
	neg.f64 	%fd16, %fd14;
	fma.rn.f64 	%fd17, %fd16, %fd15, 0d3FF0000000000000;
	fma.rn.f64 	%fd18, %fd17, %fd17, %fd17;
	fma.rn.f64 	%fd19, %fd18, %fd15, %fd15;
	mul.f64 	%fd20, %fd13, %fd19;
	fma.rn.f64 	%fd21, %fd13, %fd19, %fd20;
	mul.f64 	%fd22, %fd21, %fd21;
	fma.rn.f64 	%fd23, %fd22, 0d3EB0F5FF7D2CAFE2, 0d3ED0F5D241AD3B5A;
	fma.rn.f64 	%fd24, %fd23, %fd22, 0d3EF3B20A75488A3F;
	fma.rn.f64 	%fd25, %fd24, %fd22, 0d3F1745CDE4FAECD5;
	fma.rn.f64 	%fd26, %fd25, %fd22, 0d3F3C71C7258A578B;
	fma.rn.f64 	%fd27, %fd26, %fd22, 0d3F6249249242B910;
	fma.rn.f64 	%fd28, %fd27, %fd22, 0d3F89999999999DFB;
	sub.f64 	%fd29, %fd13, %fd21;
	add.f64 	%fd30, %fd29, %fd29;
	neg.f64 	%fd31, %fd21;
	fma.rn.f64 	%fd32, %fd31, %fd13, %fd30;
	mul.f64 	%fd33, %fd19, %fd32;
	fma.rn.f64 	%fd34, %fd22, %fd28, 0d3FB5555555555555;
	mov.f64 	%fd35, 0d3FB5555555555555;
	sub.f64 	%fd36, %fd35, %fd34;
	fma.rn.f64 	%fd37, %fd22, %fd28, %fd36;
	add.f64 	%fd38, %fd37, 0dBC46A4CB00B9E7B0;
	add.f64 	%fd39, %fd34, %fd38;
	sub.f64 	%fd40, %fd34, %fd39;
	add.f64 	%fd41, %fd38, %fd40;
	mul.rn.f64 	%fd42, %fd21, %fd21;
	neg.f64 	%fd43, %fd42;
	fma.rn.f64 	%fd44, %fd21, %fd21, %fd43;
	{
	.reg .b32 %temp; 
	mov.b64 	{%r22, %temp}, %fd33;
	}
	{
	.reg .b32 %temp; 
	mov.b64 	{%temp, %r23}, %fd33;
	}
	add.s32 	%r24, %r23, 1048576;
	mov.b64 	%fd45, {%r22, %r24};
	fma.rn.f64 	%fd46, %fd21, %fd45, %fd44;
	mul.rn.f64 	%fd47, %fd42, %fd21;
	neg.f64 	%fd48, %fd47;
	fma.rn.f64 	%fd49, %fd42, %fd21, %fd48;
	fma.rn.f64 	%fd50, %fd42, %fd33, %fd49;
	fma.rn.f64 	%fd51, %fd46, %fd21, %fd50;
	mul.rn.f64 	%fd52, %fd39, %fd47;
	neg.f64 	%fd53, %fd52;
	fma.rn.f64 	%fd54, %fd39, %fd47, %fd53;
	fma.rn.f64 	%fd55, %fd39, %fd51, %fd54;
	fma.rn.f64 	%fd56, %fd41, %fd47, %fd55;
	add.f64 	%fd57, %fd52, %fd56;
	sub.f64 	%fd58, %fd52, %fd57;
	add.f64 	%fd59, %fd56, %fd58;
	add.f64 	%fd60, %fd21, %fd57;
	sub.f64 	%fd61, %fd21, %fd60;
	add.f64 	%fd62, %fd57, %fd61;
	add.f64 	%fd63, %fd59, %fd62;
	add.f64 	%fd64, %fd33, %fd63;
	add.f64 	%fd65, %fd60, %fd64;
	sub.f64 	%fd66, %fd60, %fd65;
	add.f64 	%fd67, %fd64, %fd66;
	xor.b32  	%r25, %r48, -2147483648;
	mov.b32 	%r26, 1127219200;
	mov.b64 	%fd68, {%r25, %r26};
	mov.b32 	%r27, -2147483648;
	mov.b64 	%fd69, {%r27, %r26};
	sub.f64 	%fd70, %fd68, %fd69;
	fma.rn.f64 	%fd71, %fd70, 0d3FE62E42FEFA39EF, %fd65;
	fma.rn.f64 	%fd72, %fd70, 0dBFE62E42FEFA39EF, %fd71;
	sub.f64 	%fd73, %fd72, %fd65;
	sub.f64 	%fd74, %fd67, %fd73;
	fma.rn.f64 	%fd75, %fd70, 0d3C7ABC9E3B39803F, %fd74;
	add.f64 	%fd76, %fd71, %fd75;
	sub.f64 	%fd77, %fd71, %fd76;
	add.f64 	%fd78, %fd75, %fd77;
	{
	.reg .b32 %temp; 
	mov.b64 	{%temp, %r28}, %fd11;
	}
	{
	.reg .b32 %temp; 
	mov.b64 	{%r29, %temp}, %fd11;
	}
	shl.b32 	%r30, %r28, 1;
	setp.gt.u32 	%p3, %r30, -33554433;
	and.b32  	%r31, %r28, -15728641;
	selp.b32 	%r32, %r31, %r28, %p3;
	mov.b64 	%fd79, {%r29, %r32};
	mul.rn.f64 	%fd80, %fd76, %fd79;
	neg.f64 	%fd81, %fd80;
	fma.rn.f64 	%fd82, %fd76, %fd79, %fd81;
	fma.rn.f64 	%fd83, %fd78, %fd79, %fd82;
	add.f64 	%fd4, %fd80, %fd83;
	sub.f64 	%fd84, %fd80, %fd4;
	add.f64 	%fd5, %fd83, %fd84;
	fma.rn.f64 	%fd85, %fd4, 0d3FF71547652B82FE, 0d4338000000000000;
	{
	.reg .b32 %temp; 
	mov.b64 	{%r13, %temp}, %fd85;
	}
	mov.f64 	%fd86, 0dC338000000000000;
	add.rn.f64 	%fd87, %fd85, %fd86;
	fma.rn.f64 	%fd88, %fd87, 0dBFE62E42FEFA39EF, %fd4;
	fma.rn.f64 	%fd89, %fd87, 0dBC7ABC9E3B39803F, %fd88;
	fma.rn.f64 	%fd90, %fd89, 0d3E5ADE1569CE2BDF, 0d3E928AF3FCA213EA;
	fma.rn.f64 	%fd91, %fd90, %fd89, 0d3EC71DEE62401315;
	fma.rn.f64 	%fd92, %fd91, %fd89, 0d3EFA01997C89EB71;
	fma.rn.f64 	%fd93, %fd92, %fd89, 0d3F2A01A014761F65;
	fma.rn.f64 	%fd94, %fd93, %fd89, 0d3F56C16C1852B7AF;
	fma.rn.f64 	%fd95, %fd94, %fd89, 0d3F81111111122322;
	fma.rn.f64 	%fd96, %fd95, %fd89, 0d3FA55555555502A1;
	fma.rn.f64 	%fd97, %fd96, %fd89, 0d3FC5555555555511;
	fma.rn.f64 	%fd98, %fd97, %fd89, 0d3FE000000000000B;
	fma.rn.f64 	%fd99, %fd98, %fd89, 0d3FF0000000000000;
	fma.rn.f64 	%fd100, %fd99, %fd89, 0d3FF0000000000000;
	{
	.reg .b32 %temp; 
	mov.b64 	{%r14, %temp}, %fd100;
	}
	{
	.reg .b32 %temp; 
	mov.b64 	{%temp, %r15}, %fd100;
	}
	shl.b32 	%r33, %r13, 20;
	add.s32 	%r34, %r33, %r15;
	mov.b64 	%fd108, {%r14, %r34};
	{
	.reg .b32 %temp; 
	mov.b64 	{%temp, %r35}, %fd4;
	}
	mov.b32 	%f2, %r35;
	abs.f32 	%f1, %f2;
	setp.lt.f32 	%p4, %f1, 0f4086232B;
	@%p4 bra 	$L__BB1_7;
	setp.lt.f64 	%p5, %fd4, 0d0000000000000000;
	add.f64 	%fd101, %fd4, 0d7FF0000000000000;
	selp.f64 	%fd108, 0d0000000000000000, %fd101, %p5;
	setp.geu.f32 	%p6, %f1, 0f40874800;
	@%p6 bra 	$L__BB1_7;
	shr.u32 	%r36, %r13, 31;
	add.s32 	%r37, %r13, %r36;
	shr.s32 	%r38, %r37, 1;
	shl.b32 	%r39, %r38, 20;
	add.s32 	%r40, %r15, %r39;
	mov.b64 	%fd102, {%r14, %r40};
	sub.s32 	%r41, %r13, %r38;
	shl.b32 	%r42, %r41, 20;
	add.s32 	%r43, %r42, 1072693248;
	mov.b32 	%r44, 0;
	mov.b64 	%fd103, {%r44, %r43};
	mul.f64 	%fd108, %fd103, %fd102;
$L__BB1_7:
	abs.f64 	%fd104, %fd108;
	setp.eq.f64 	%p7, %fd104, 0d7FF0000000000000;
	fma.rn.f64 	%fd105, %fd108, %fd5, %fd108;
	selp.f64 	%fd106, %fd108, %fd105, %p7;
	st.param.f64 	[func_retval0], %fd106;
	ret;

}


// ===== COMPILED SASS (sm_100) =====

	.target	sm_100

	.elftype	@"ET_EXEC"


//--------------------- .note.nv.tkinfo           --------------------------
	.section	.note.nv.tkinfo,"",@"SHT_NOTE"
	.sectionflags	@"SHF_NOTE_NV_TKINFO"
	.tkinfo
        /*0018*/ 	.word	0x00000002
        /*0030*/ 	.string	""
        /*0030*/ 	.string	"ptxas"
        /*0030*/ 	.string	"Cuda compilation tools, release 13.0, V13.0.88"
        /*0030*/ 	.string	"Build cuda_13.0.r13.0/compiler.36424714_0"
        /*0030*/ 	.string	"-arch sm_100 -m 64 "



//--------------------- .note.nv.cuinfo           --------------------------
	.section	.note.nv.cuinfo,"",@"SHT_NOTE"
	.sectionflags	@"SHF_NOTE_NV_CUINFO"
        /*0018*/ 	.short	0x0002
        /*001a*/ 	.short	0x0064
        /*001c*/ 	.short	0x0082
	.zero		2


//--------------------- .nv.info                  --------------------------
	.section	.nv.info,"",@"SHT_CUDA_INFO"
	.align	4


	//----- nvinfo : EIATTR_REGCOUNT
	.align		4
        /*0000*/ 	.byte	0x04, 0x2f
        /*0002*/ 	.short	(.L_1 - .L_0)
	.align		4
.L_0:
        /*0004*/ 	.word	index@(_Z11kernelForceiPdS_S_S_S_S_S_iS_)
        /*0008*/ 	.word	0x0000004a


	//----- nvinfo : EIATTR_FRAME_SIZE
	.align		4
.L_1:
        /*000c*/ 	.byte	0x04, 0x11
        /*000e*/ 	.short	(.L_3 - .L_2)
	.align		4
.L_2:
        /*0010*/ 	.word	index@($_Z11kernelForceiPdS_S_S_S_S_S_iS_$__internal_accurate_pow)
        /*0014*/ 	.word	0x00000000


	//----- nvinfo : EIATTR_FRAME_SIZE
	.align		4
.L_3:
        /*0018*/ 	.byte	0x04, 0x11
        /*001a*/ 	.short	(.L_5 - .L_4)
	.align		4
.L_4:
        /*001c*/ 	.word	index@($__internal_1_$__cuda_sm20_dsqrt_rn_f64_mediumpath_v1)
        /*0020*/ 	.word	0x00000000


	//----- nvinfo : EIATTR_FRAME_SIZE
	.align		4
.L_5:
        /*0024*/ 	.byte	0x04, 0x11
        /*0026*/ 	.short	(.L_7 - .L_6)
	.align		4
.L_6:
        /*0028*/ 	.word	index@($__internal_0_$__cuda_sm20_div_rn_f64_full)
        /*002c*/ 	.word	0x00000000


	//----- nvinfo : EIATTR_FRAME_SIZE
	.align		4
.L_7:
        /*0030*/ 	.byte	0x04, 0x11
        /*0032*/ 	.short	(.L_9 - .L_8)
	.align		4
.L_8:
        /*0034*/ 	.word	index@(_Z11kernelForceiPdS_S_S_S_S_S_iS_)
        /*0038*/ 	.word	0x00000000


	//----- nvinfo : EIATTR_MIN_STACK_SIZE
	.align		4
.L_9:
        /*003c*/ 	.byte	0x04, 0x12
        /*003e*/ 	.short	(.L_11 - .L_10)
	.align		4
.L_10:
        /*0040*/ 	.word	index@(_Z11kernelForceiPdS_S_S_S_S_S_iS_)
        /*0044*/ 	.word	0x00000000
.L_11:


//--------------------- .nv.compat                --------------------------
	.section	.nv.compat,"",@"SHT_CUDA_COMPAT_INFO"
	.align	4
        /*0000*/ 	.byte	0x02, 0x09, 0x00, 0x00, 0x02, 0x02, 0x01, 0x00, 0x02, 0x05, 0x05, 0x00, 0x03, 0x07, 0x01, 0x01
        /*0010*/ 	.byte	0x02, 0x03, 0x00, 0x00, 0x02, 0x06, 0x01, 0x00, 0x04, 0x0b, 0x08, 0x00, 0x01, 0x00, 0x00, 0x00
        /*0020*/ 	.byte	0x00, 0x00, 0x00, 0x00


//--------------------- .nv.info._Z11kernelForceiPdS_S_S_S_S_S_iS_ --------------------------
	.section	.nv.info._Z11kernelForceiPdS_S_S_S_S_S_iS_,"",@"SHT_CUDA_INFO"
	.sectionflags	@""
	.align	4


	//----- nvinfo : EIATTR_CUDA_API_VERSION
	.align		4
        /*0000*/ 	.byte	0x04, 0x37
        /*0002*/ 	.short	(.L_13 - .L_12)
.L_12:
        /*0004*/ 	.word	0x00000082


	//----- nvinfo : EIATTR_KPARAM_INFO
	.align		4
.L_13:
        /*0008*/ 	.byte	0x04, 0x17
        /*000a*/ 	.short	(.L_15 - .L_14)
.L_14:
        /*000c*/ 	.word	0x00000000
        /*0010*/ 	.short	0x0009
        /*0012*/ 	.short	0x0048
        /*0014*/ 	.byte	0x00, 0xf5, 0x21, 0x00


	//----- nvinfo : EIATTR_KPARAM_INFO
	.align		4
.L_15:
        /*0018*/ 	.byte	0x04, 0x17
        /*001a*/ 	.short	(.L_17 - .L_16)
.L_16:
        /*001c*/ 	.word	0x00000000
        /*0020*/ 	.short	0x0008
        /*0022*/ 	.short	0x0040
        /*0024*/ 	.byte	0x00, 0xf0, 0x11, 0x00


	//----- nvinfo : EIATTR_KPARAM_INFO
	.align		4
.L_17:
        /*0028*/ 	.byte	0x04, 0x17
        /*002a*/ 	.short	(.L_19 - .L_18)
.L_18:
        /*002c*/ 	.word	0x00000000
        /*0030*/ 	.short	0x0007
        /*0032*/ 	.short	0x0038
        /*0034*/ 	.byte	0x00, 0xf5, 0x21, 0x00


	//----- nvinfo : EIATTR_KPARAM_INFO
	.align		4
.L_19:
        /*0038*/ 	.byte	0x04, 0x17
        /*003a*/ 	.short	(.L_21 - .L_20)
.L_20:
        /*003c*/ 	.word	0x00000000
        /*0040*/ 	.short	0x0006
        /*0042*/ 	.short	0x0030
        /*0044*/ 	.byte	0x00, 0xf5, 0x21, 0x00


	//----- nvinfo : EIATTR_KPARAM_INFO
	.align		4
.L_21:
        /*0048*/ 	.byte	0x04, 0x17
        /*004a*/ 	.short	(.L_23 - .L_22)
.L_22:
        /*004c*/ 	.word	0x00000000
        /*0050*/ 	.short	0x0005
        /*0052*/ 	.short	0x0028
        /*0054*/ 	.byte	0x00, 0xf5, 0x21, 0x00


	//----- nvinfo : EIATTR_KPARAM_INFO
	.align		4
.L_23:
        /*0058*/ 	.byte	0x04, 0x17
        /*005a*/ 	.short	(.L_25 - .L_24)
.L_24:
        /*005c*/ 	.word	0x00000000
        /*0060*/ 	.short	0x0004
        /*0062*/ 	.short	0x0020
        /*0064*/ 	.byte	0x00, 0xf5, 0x21, 0x00


	//----- nvinfo : EIATTR_KPARAM_INFO
	.align		4
.L_25:
        /*0068*/ 	.byte	0x04, 0x17
        /*006a*/ 	.short	(.L_27 - .L_26)
.L_26:
        /*006c*/ 	.word	0x00000000
        /*0070*/ 	.short	0x0003
        /*0072*/ 	.short	0x0018
        /*0074*/ 	.byte	0x00, 0xf5, 0x21, 0x00


	//----- nvinfo : EIATTR_KPARAM_INFO
	.align		4
.L_27:
        /*0078*/ 	.byte	0x04, 0x17
        /*007a*/ 	.short	(.L_29 - .L_28)
.L_28:
        /*007c*/ 	.word	0x00000000
        /*0080*/ 	.short	0x0002
        /*0082*/ 	.short	0x0010
        /*0084*/ 	.byte	0x00, 0xf5, 0x21, 0x00


	//----- nvinfo : EIATTR_KPARAM_INFO
	.align		4
.L_29:
        /*0088*/ 	.byte	0x04, 0x17
        /*008a*/ 	.short	(.L_31 - .L_30)
.L_30:
        /*008c*/ 	.word	0x00000000
        /*0090*/ 	.short	0x0001
        /*0092*/ 	.short	0x0008
        /*0094*/ 	.byte	0x00, 0xf5, 0x21, 0x00


	//----- nvinfo : EIATTR_KPARAM_INFO
	.align		4
.L_31:
        /*0098*/ 	.byte	0x04, 0x17
        /*009a*/ 	.short	(.L_33 - .L_32)
.L_32:
        /*009c*/ 	.word	0x00000000
        /*00a0*/ 	.short	0x0000
        /*00a2*/ 	.short	0x0000
        /*00a4*/ 	.byte	0x00, 0xf0, 0x11, 0x00


	//----- nvinfo : EIATTR_SPARSE_MMA_MASK
	.align		4
.L_33:
        /*00a8*/ 	.byte	0x03, 0x50
        /*00aa*/ 	.short	0x0000


	//----- nvinfo : EIATTR_MAXREG_COUNT
	.align		4
        /*00ac*/ 	.byte	0x03, 0x1b
        /*00ae*/ 	.short	0x00ff


	//----- nvinfo : EIATTR_MERCURY_ISA_VERSION
	.align		4
        /*00b0*/ 	.byte	0x03, 0x5f
        /*00b2*/ 	.short	0x0101


	//----- nvinfo : EIATTR_VRC_CTA_INIT_COUNT
	.align		4
        /*00b4*/ 	.byte	0x02, 0x4a
	.zero		1
	.zero		1


	//----- nvinfo : EIATTR_EXIT_INSTR_OFFSETS
	.align		4
        /*00b8*/ 	.byte	0x04, 0x1c
        /*00ba*/ 	.short	(.L_35 - .L_34)


	//   ....[0]....
.L_34:
        /*00bc*/ 	.word	0x00002b90


	//----- nvinfo : EIATTR_CRS_STACK_SIZE
	.align		4
.L_35:
        /*00c0*/ 	.byte	0x04, 0x1e
        /*00c2*/ 	.short	(.L_37 - .L_36)
.L_36:
        /*00c4*/ 	.word	0x00000000


	//----- nvinfo : EIATTR_CBANK_PARAM_SIZE
	.align		4
.L_37:
        /*00c8*/ 	.byte	0x03, 0x19
        /*00ca*/ 	.short	0x0050


	//----- nvinfo : EIATTR_PARAM_CBANK
	.align		4
        /*00cc*/ 	.byte	0x04, 0x0a
        /*00ce*/ 	.short	(.L_39 - .L_38)
	.align		4
.L_38:
        /*00d0*/ 	.word	index@(.nv.constant0._Z11kernelForceiPdS_S_S_S_S_S_iS_)
        /*00d4*/ 	.short	0x0380
        /*00d6*/ 	.short	0x0050


	//----- nvinfo : EIATTR_SW_WAR
	.align		4
.L_39:
        /*00d8*/ 	.byte	0x04, 0x36
        /*00da*/ 	.short	(.L_41 - .L_40)
.L_40:
        /*00dc*/ 	.word	0x00000008
.L_41:


//--------------------- .nv.callgraph             --------------------------
	.section	.nv.callgraph,"",@"SHT_CUDA_CALLGRAPH"
	.align	4
	.sectionentsize	8
	.align		4
        /*0000*/ 	.word	0x00000000
	.align		4
        /*0004*/ 	.word	0xffffffff
	.align		4
        /*0008*/ 	.word	0x00000000
	.align		4
        /*000c*/ 	.word	0xfffffffe
	.align		4
        /*0010*/ 	.word	0x00000000
	.align		4
        /*0014*/ 	.word	0xfffffffd
	.align		4
        /*0018*/ 	.word	0x00000000
	.align		4
        /*001c*/ 	.word	0xfffffffc


//--------------------- .text._Z11kernelForceiPdS_S_S_S_S_S_iS_ --------------------------
	.section	.text._Z11kernelForceiPdS_S_S_S_S_S_iS_,"ax",@progbits
	.align	128
        .global         _Z11kernelForceiPdS_S_S_S_S_S_iS_
        .type           _Z11kernelForceiPdS_S_S_S_S_S_iS_,@function
        .size           _Z11kernelForceiPdS_S_S_S_S_S_iS_,(.L_x_58 - _Z11kernelForceiPdS_S_S_S_S_S_iS_)
        .other          _Z11kernelForceiPdS_S_S_S_S_S_iS_,@"STO_CUDA_ENTRY STV_DEFAULT"
_Z11kernelForceiPdS_S_S_S_S_S_iS_:
.text._Z11kernelForceiPdS_S_S_S_S_S_iS_:
[----:B------:R-:W-:Y:S01]  /*0000*/  LDC R1, c[0x0][0x37c] ;  /* 0x0000df00ff017b82 */ /* 0x000fe20000000800 */
[----:B------:R-:W0:Y:S01]  /*0010*/  S2R R3, SR_TID.X ;  /* 0x0000000000037919 */ /* 0x000e220000002100 */
[----:B------:R-:W1:Y:S06]  /*0020*/  LDCU UR6, c[0x0][0x380] ;  /* 0x00007000ff0677ac */ /* 0x000e6c0008000800 */
[----:B------:R-:W0:Y:S01]  /*0030*/  S2UR UR4, SR_CTAID.X ;  /* 0x00000000000479c3 */ /* 0x000e220000002500 */
[----:B------:R-:W-:Y:S02]  /*0040*/  CS2R R28, SRZ ;  /* 0x00000000001c7805 */ /* 0x000fe4000001ff00 */
[----:B------:R-:W-:-:S02]  /*0050*/  CS2R R26, SRZ ;  /* 0x00000000001a7805 */ /* 0x000fc4000001ff00 */
[----:B------:R-:W-:Y:S02]  /*0060*/  CS2R R24, SRZ ;  /* 0x0000000000187805 */ /* 0x000fe4000001ff00 */
[----:B------:R-:W-:Y:S01]  /*0070*/  CS2R R22, SRZ ;  /* 0x0000000000167805 */ /* 0x000fe2000001ff00 */
[----:B------:R-:W2:Y:S01]  /*0080*/  LDCU.64 UR8, c[0x0][0x358] ;  /* 0x00006b00ff0877ac */ /* 0x000ea20008000a00 */
[----:B------:R-:W0:Y:S01]  /*0090*/  LDC R0, c[0x0][0x360] ;  /* 0x0000d800ff007b82 */ /* 0x000e220000000800 */
[----:B-1----:R-:W-:Y:S01]  /*00a0*/  UISETP.GE.AND UP0, UPT, UR6, 0x1, UPT ;  /* 0x000000010600788c */ /* 0x002fe2000bf06270 */
[----:B0-----:R-:W-:-:S08]  /*00b0*/  IMAD R0, R0, UR4, R3 ;  /* 0x0000000400007c24 */ /* 0x001fd0000f8e0203 */
[----:B--2---:R-:W-:Y:S05]  /*00c0*/  BRA.U !UP0, `(.L_x_0) ;  /* 0x0000002908747547 */ /* 0x004fea000b800000 */
[----:B------:R-:W0:Y:S01]  /*00d0*/  LDC.64 R2, c[0x0][0x3c8] ;  /* 0x0000f200ff027b82 */ /* 0x000e220000000a00 */
[----:B------:R-:W1:Y:S01]  /*00e0*/  LDCU UR29, c[0x0][0x3c0] ;  /* 0x00007800ff1d77ac */ /* 0x000e620008000800 */
[----:B------:R-:W2:Y:S01]  /*00f0*/  LDCU.64 UR14, c[0x0][0x3b8] ;  /* 0x00007700ff0e77ac */ /* 0x000ea20008000a00 */
[----:B------:R-:W3:Y:S01]  /*0100*/  LDCU.64 UR16, c[0x0][0x3b0] ;  /* 0x00007600ff1077ac */ /* 0x000ee20008000a00 */
[----:B------:R-:W4:Y:S01]  /*0110*/  LDCU.64 UR20, c[0x0][0x3a8] ;  /* 0x00007500ff1477ac */ /* 0x000f220008000a00 */
[----:B0-----:R-:W2:Y:S04]  /*0120*/  LDG.E.64 R24, desc[UR8][R2.64+0x40] ;  /* 0x0000400802187981 */ /* 0x001ea8000c1e1b00 */
[----:B------:R-:W3:Y:S04]  /*0130*/  LDG.E.64 R22, desc[UR8][R2.64+0x38] ;  /* 0x0000380802167981 */ /* 0x000ee8000c1e1b00 */
[----:B------:R-:W4:Y:S04]  /*0140*/  LDG.E.64 R4, desc[UR8][R2.64] ;  /* 0x0000000802047981 */ /* 0x000f28000c1e1b00 */
[----:B------:R-:W4:Y:S04]  /*0150*/  LDG.E.64 R6, desc[UR8][R2.64+0x8] ;  /* 0x0000080802067981 */ /* 0x000f28000c1e1b00 */
[----:B------:R-:W4:Y:S04]  /*0160*/  LDG.E.64 R8, desc[UR8][R2.64+0x10] ;  /* 0x0000100802087981 */ /* 0x000f28000c1e1b00 */
[----:B------:R-:W5:Y:S04]  /*0170*/  LDG.E.64 R20, desc[UR8][R2.64+0x18] ;  /* 0x0000180802147981 */ /* 0x000f68000c1e1b00 */
[----:B------:R-:W5:Y:S04]  /*0180*/  LDG.E.64 R18, desc[UR8][R2.64+0x20] ;  /* 0x0000200802127981 */ /* 0x000f68000c1e1b00 */
[----:B------:R-:W5:Y:S04]  /*0190*/  LDG.E.64 R16, desc[UR8][R2.64+0x28] ;  /* 0x0000280802107981 */ /* 0x000f68000c1e1b00 */
[----:B------:R-:W5:Y:S04]  /*01a0*/  LDG.E.64 R14, desc[UR8][R2.64+0x30] ;  /* 0x00003008020e7981 */ /* 0x000f68000c1e1b00 */
[----:B------:R-:W5:Y:S04]  /*01b0*/  LDG.E.64 R12, desc[UR8][R2.64+0x48] ;  /* 0x00004808020c7981 */ /* 0x000f68000c1e1b00 */
[----:B------:R0:W5:Y:S01]  /*01c0*/  LDG.E.64 R10, desc[UR8][R2.64+0x50] ;  /* 0x00005008020a7981 */ /* 0x000162000c1e1b00 */
[----:B------:R-:W-:Y:S01]  /*01d0*/  IMAD.MOV R56, RZ, RZ, -R0 ;  /* 0x000000ffff387224 */ /* 0x000fe200078e0a00 */
[----:B------:R-:W-:-:S02]  /*01e0*/  CS2R R26, SRZ ;  /* 0x00000000001a7805 */ /* 0x000fc4000001ff00 */
[----:B------:R-:W-:Y:S02]  /*01f0*/  CS2R R28, SRZ ;  /* 0x00000000001c7805 */ /* 0x000fe4000001ff00 */
[----:B--2---:R-:W-:Y:S02]  /*0200*/  R2UR UR11, R25 ;  /* 0x00000000190b72ca */ /* 0x004fe400000e0000 */
[----:B------:R-:W-:Y:S02]  /*0210*/  R2UR UR10, R24 ;  /* 0x00000000180a72ca */ /* 0x000fe400000e0000 */
[----:B------:R-:W-:Y:S02]  /*0220*/  CS2R R24, SRZ ;  /* 0x0000000000187805 */ /* 0x000fe4000001ff00 */
[----:B---3--:R-:W-:Y:S02]  /*0230*/  R2UR UR13, R23 ;  /* 0x00000000170d72ca */ /* 0x008fe400000e0000 */
[----:B------:R-:W-:-:S02]  /*0240*/  R2UR UR12, R22 ;  /* 0x00000000160c72ca */ /* 0x000fc400000e0000 */
[----:B------:R-:W-:Y:S02]  /*0250*/  CS2R R22, SRZ ;  /* 0x0000000000167805 */ /* 0x000fe4000001ff00 */
[----:B----4-:R-:W-:Y:S02]  /*0260*/  R2UR UR18, R4 ;  /* 0x00000000041272ca */ /* 0x010fe400000e0000 */
[----:B------:R-:W-:Y:S02]  /*0270*/  R2UR UR19, R5 ;  /* 0x00000000051372ca */ /* 0x000fe400000e0000 */
[----:B------:R-:W-:Y:S01]  /*0280*/  R2UR UR22, R6 ;  /* 0x00000000061672ca */ /* 0x000fe200000e0000 */
[----:B------:R-:W-:Y:S01]  /*0290*/  USHF.R.U32.HI UR4, URZ, 0x14, UR11 ;  /* 0x00000014ff047899 */ /* 0x000fe2000801160b */
[----:B------:R-:W-:Y:S01]  /*02a0*/  R2UR UR23, R7 ;  /* 0x00000000071772ca */ /* 0x000fe200000e0000 */
[----:B------:R-:W2:Y:S01]  /*02b0*/  FRND.F64.TRUNC R52, UR10 ;  /* 0x0000000a00347d13 */ /* 0x000ea2000830d800 */
[----:B------:R-:W-:Y:S01]  /*02c0*/  R2UR UR24, R8 ;  /* 0x00000000081872ca */ /* 0x000fe200000e0000 */
[----:B------:R-:W-:Y:S01]  /*02d0*/  ULOP3.LUT UR5, UR4, 0x7ff, URZ, 0xc0, !UPT ;  /* 0x000007ff04057892 */ /* 0x000fe2000f8ec0ff */
[----:B------:R-:W-:Y:S01]  /*02e0*/  R2UR UR25, R9 ;  /* 0x00000000091972ca */ /* 0x000fe200000e0000 */
[----:B------:R-:W-:Y:S01]  /*02f0*/  UIADD3 UR4, UPT, UPT, -UR6, URZ, URZ ;  /* 0x000000ff06047290 */ /* 0x000fe2000fffe1ff */
[----:B0-----:R-:W-:Y:S01]  /*0300*/  IMAD.U32 R2, RZ, RZ, UR10 ;  /* 0x0000000aff027e24 */ /* 0x001fe2000f8e00ff */
[----:B------:R-:W-:Y:S01]  /*0310*/  UIADD3 UR6, UPT, UPT, UR5, -0x3f4, URZ ;  /* 0xfffffc0c05067890 */ /* 0x000fe2000fffe0ff */
[----:B------:R-:W-:Y:S01]  /*0320*/  IMAD.U32 R3, RZ, RZ, UR11 ;  /* 0x0000000bff037e24 */ /* 0x000fe2000f8e00ff */
[----:B------:R-:W-:-:S02]  /*0330*/  USHF.R.U32.HI UR5, URZ, 0x14, UR13 ;  /* 0x00000014ff057899 */ /* 0x000fc4000801160d */
[----:B------:R-:W0:Y:S01]  /*0340*/  FRND.F64.TRUNC R54, UR12 ;  /* 0x0000000c00367d13 */ /* 0x000e22000830d800 */
[----:B------:R-:W-:Y:S02]  /*0350*/  USHF.L.U32 UR27, UR10, UR6, URZ ;  /* 0x000000060a1b7299 */ /* 0x000fe400080006ff */
[----:B------:R-:W-:Y:S02]  /*0360*/  USHF.L.U64.HI UR6, UR10, UR6, UR11 ;  /* 0x000000060a067299 */ /* 0x000fe4000801020b */
[----:B------:R-:W-:Y:S02]  /*0370*/  UISETP.NE.U32.AND UP0, UPT, UR27, URZ, UPT ;  /* 0x000000ff1b00728c */ /* 0x000fe4000bf05070 */
[----:B------:R-:W-:Y:S02]  /*0380*/  ULOP3.LUT UR5, UR5, 0x7ff, URZ, 0xc0, !UPT ;  /* 0x000007ff05057892 */ /* 0x000fe4000f8ec0ff */
[----:B------:R-:W-:Y:S02]  /*0390*/  UISETP.NE.AND.EX UP0, UPT, UR6, -0x80000000, UPT, UP0 ;  /* 0x800000000600788c */ /* 0x000fe4000bf05300 */
[----:B------:R-:W-:-:S02]  /*03a0*/  UIADD3 UR5, UPT, UPT, UR5, -0x3f4, URZ ;  /* 0xfffffc0c05057890 */ /* 0x000fc4000fffe0ff */
[----:B------:R-:W-:Y:S02]  /*03b0*/  UISETP.GE.AND UP1, UPT, UR13, URZ, UPT ;  /* 0x000000ff0d00728c */ /* 0x000fe4000bf26270 */
[----:B------:R-:W-:Y:S01]  /*03c0*/  PLOP3.LUT P0, PT, PT, PT, UP0, 0x80, 0x8 ;  /* 0x000000000008781c */ /* 0x000fe20003f0f008 */
[----:B------:R-:W-:Y:S02]  /*03d0*/  USHF.L.U32 UR28, UR12, UR5, URZ ;  /* 0x000000050c1c7299 */ /* 0x000fe400080006ff */
[----:B------:R-:W-:Y:S02]  /*03e0*/  USHF.L.U64.HI UR5, UR12, UR5, UR13 ;  /* 0x000000050c057299 */ /* 0x000fe4000801020d */
[----:B------:R-:W-:Y:S02]  /*03f0*/  UISETP.NE.U32.AND UP0, UPT, UR28, URZ, UPT ;  /* 0x000000ff1c00728c */ /* 0x000fe4000bf05070 */
[----:B------:R-:W-:Y:S02]  /*0400*/  UISETP.GE.AND UP2, UPT, UR11, URZ, UPT ;  /* 0x000000ff0b00728c */ /* 0x000fe4000bf46270 */
[----:B------:R-:W-:-:S02]  /*0410*/  UISETP.NE.AND.EX UP0, UPT, UR5, -0x80000000, UPT, UP0 ;  /* 0x800000000500788c */ /* 0x000fc4000bf05300 */
[----:B------:R-:W-:Y:S02]  /*0420*/  USEL UR7, URZ, 0x7ff00000, !UP1 ;  /* 0x7ff00000ff077887 */ /* 0x000fe4000c800000 */
[----:B------:R-:W-:Y:S01]  /*0430*/  DSETP.NEU.AND P0, PT, |R2|, 0.5, !P0 ;  /* 0x3fe000000200742a */ /* 0x000fe2000470d200 */
[----:B------:R-:W-:Y:S01]  /*0440*/  USEL UR26, URZ, 0x7ff00000, !UP2 ;  /* 0x7ff00000ff1a7887 */ /* 0x000fe2000d000000 */
[----:B012---:R-:W-:-:S13]  /*0450*/  PLOP3.LUT P3, PT, PT, PT, UP0, 0x80, 0x8 ;  /* 0x000000000008781c */ /* 0x007fda0003f6f008 */
.L_x_44:
[----:B------:R-:W-:Y:S01]  /*0460*/  ISETP.NE.AND P1, PT, R56, RZ, PT ;  /* 0x000000ff3800720c */ /* 0x000fe20003f25270 */
[----:B------:R-:W-:Y:S01]  /*0470*/  UIADD3 UR4, UPT, UPT, UR4, 0x1, URZ ;  /* 0x0000000104047890 */ /* 0x000fe2000fffe0ff */
[----:B------:R-:W-:Y:S03]  /*0480*/  BSSY.RECONVERGENT B0, `(.L_x_1) ;  /* 0x0000259000007945 */ /* 0x000fe60003800200 */
[----:B------:R-:W-:-:S08]  /*0490*/  UISETP.NE.AND UP1, UPT, UR4, URZ, UPT ;  /* 0x000000ff0400728c */ /* 0x000fd0000bf25270 */
[----:B------:R-:W-:Y:S05]  /*04a0*/  @!P1 BRA `(.L_x_2) ;  /* 0x0000002400589947 */ /* 0x000fea0003800000 */
[----:B------:R-:W0:Y:S01]  /*04b0*/  LDC.64 R2, c[0x0][0x3a8] ;  /* 0x0000ea00ff027b82 */ /* 0x000e220000000a00 */
[----:B------:R-:W-:Y:S01]  /*04c0*/  IMAD.U32 R8, RZ, RZ, UR20 ;  /* 0x00000014ff087e24 */ /* 0x000fe2000f8e00ff */
[----:B------:R-:W-:Y:S01]  /*04d0*/  MOV R37, UR17 ;  /* 0x0000001100257c02 */ /* 0x000fe20008000f00 */
[----:B------:R-:W-:Y:S02]  /*04e0*/  IMAD.U32 R9, RZ, RZ, UR21 ;  /* 0x00000015ff097e24 */ /* 0x000fe4000f8e00ff */
[----:B------:R-:W-:Y:S02]  /*04f0*/  IMAD.U32 R36, RZ, RZ, UR16 ;  /* 0x00000010ff247e24 */ /* 0x000fe4000f8e00ff */
[----:B------:R-:W-:Y:S01]  /*0500*/  IMAD.U32 R38, RZ, RZ, UR14 ;  /* 0x0000000eff267e24 */ /* 0x000fe2000f8e00ff */
[----:B------:R-:W1:Y:S01]  /*0510*/  LDC.64 R4, c[0x0][0x3b0] ;  /* 0x0000ec00ff047b82 */ /* 0x000e620000000a00 */
[----:B------:R-:W-:Y:S01]  /*0520*/  IMAD.U32 R39, RZ, RZ, UR15 ;  /* 0x0000000fff277e24 */ /* 0x000fe2000f8e00ff */
[----:B------:R-:W2:Y:S04]  /*0530*/  LDG.E.64 R34, desc[UR8][R8.64] ;  /* 0x0000000808227981 */ /* 0x000ea8000c1e1b00 */
[----:B------:R-:W3:Y:S02]  /*0540*/  LDG.E.64 R32, desc[UR8][R36.64] ;  /* 0x0000000824207981 */ /* 0x000ee4000c1e1b00 */
[----:B------:R-:W4:Y:S02]  /*0550*/  LDC.64 R6, c[0x0][0x3b8] ;  /* 0x0000ee00ff067b82 */ /* 0x000f240000000a00 */
[----:B------:R-:W3:Y:S01]  /*0560*/  LDG.E.64 R30, desc[UR8][R38.64] ;  /* 0x00000008261e7981 */ /* 0x000ee2000c1e1b00 */
[----:B0-----:R-:W-:-:S06]  /*0570*/  IMAD.WIDE R2, R0, 0x8, R2 ;  /* 0x0000000800027825 */ /* 0x001fcc00078e0202 */
[----:B------:R-:W2:Y:S01]  /*0580*/  LDG.E.64 R2, desc[UR8][R2.64] ;  /* 0x0000000802027981 */ /* 0x000ea2000c1e1b00 */
[----:B-1----:R-:W-:-:S06]  /*0590*/  IMAD.WIDE R4, R0, 0x8, R4 ;  /* 0x0000000800047825 */ /* 0x002fcc00078e0204 */
[----:B------:R-:W3:Y:S01]  /*05a0*/  LDG.E.64 R4, desc[UR8][R4.64] ;  /* 0x0000000804047981 */ /* 0x000ee2000c1e1b00 */
[----:B----4-:R-:W-:-:S06]  /*05b0*/  IMAD.WIDE R6, R0, 0x8, R6 ;  /* 0x0000000800067825 */ /* 0x010fcc00078e0206 */
[----:B------:R-:W4:Y:S01]  /*05c0*/  LDG.E.64 R6, desc[UR8][R6.64] ;  /* 0x0000000806067981 */ /* 0x000f22000c1e1b00 */
[----:B------:R-:W-:Y:S01]  /*05d0*/  UISETP.NE.AND UP0, UPT, UR29, URZ, UPT ;  /* 0x000000ff1d00728c */ /* 0x000fe2000bf05270 */
[----:B--2---:R-:W-:Y:S02]  /*05e0*/  DADD R34, R2, -R34 ;  /* 0x0000000002227229 */ /* 0x004fe40000000822 */
[----:B---3--:R-:W-:Y:S02]  /*05f0*/  DADD R32, R4, -R32 ;  /* 0x0000000004207229 */ /* 0x008fe40000000820 */
[----:B----4-:R-:W-:-:S04]  /*0600*/  DADD R30, R6, -R30 ;  /* 0x00000000061e7229 */ /* 0x010fc8000000081e */
[----:B------:R-:W-:Y:S07]  /*0610*/  BRA.U !UP0, `(.L_x_3) ;  /* 0x0000000508ec7547 */ /* 0x000fee000b800000 */
[----:B------:R-:W-:-:S14]  /*0620*/  DSETP.LT.AND P1, PT, RZ, UR18, PT ;  /* 0x00000012ff007e2a */ /* 0x000fdc000bf21000 */
[----:B------:R-:W-:Y:S05]  /*0630*/  @!P1 BRA `(.L_x_4) ;  /* 0x00000000009c9947 */ /* 0x000fea0003800000 */
[----:B------:R-:W0:Y:S01]  /*0640*/  MUFU.RCP64H R3, UR19 ;  /* 0x0000001300037d08 */ /* 0x000e220008001800 */
[----:B------:R-:W-:Y:S01]  /*0650*/  IMAD.U32 R4, RZ, RZ, UR18 ;  /* 0x00000012ff047e24 */ /* 0x000fe2000f8e00ff */
[----:B------:R-:W-:Y:S01]  /*0660*/  FSETP.GEU.AND P2, PT, |R35|, 6.5827683646048100446e-37, PT ;  /* 0x036000002300780b */ /* 0x000fe20003f4e200 */
[----:B------:R-:W-:Y:S01]  /*0670*/  IMAD.U32 R5, RZ, RZ, UR19 ;  /* 0x00000013ff057e24 */ /* 0x000fe2000f8e00ff */
[----:B------:R-:W-:Y:S01]  /*0680*/  BSSY.RECONVERGENT B1, `(.L_x_5) ;  /* 0x000001a000017945 */ /* 0x000fe20003800200 */
[----:B------:R-:W-:-:S06]  /*0690*/  IMAD.MOV.U32 R2, RZ, RZ, 0x1 ;  /* 0x00000001ff027424 */ /* 0x000fcc00078e00ff */
[----:B0-----:R-:W-:-:S08]  /*06a0*/  DFMA R4, R2, -R4, 1 ;  /* 0x3ff000000204742b */ /* 0x001fd00000000804 */
[----:B------:R-:W-:-:S08]  /*06b0*/  DFMA R4, R4, R4, R4 ;  /* 0x000000040404722b */ /* 0x000fd00000000004 */
[----:B------:R-:W-:Y:S01]  /*06c0*/  DFMA R4, R2, R4, R2 ;  /* 0x000000040204722b */ /* 0x000fe20000000002 */
[----:B------:R-:W-:Y:S01]  /*06d0*/  MOV R2, UR18 ;  /* 0x0000001200027c02 */ /* 0x000fe20008000f00 */
[----:B------:R-:W-:-:S06]  /*06e0*/  IMAD.U32 R3, RZ, RZ, UR19 ;  /* 0x00000013ff037e24 */ /* 0x000fcc000f8e00ff */
[----:B------:R-:W-:-:S08]  /*06f0*/  DFMA R2, R4, -R2, 1 ;  /* 0x3ff000000402742b */ /* 0x000fd00000000802 */
[----:B------:R-:W-:-:S08]  /*0700*/  DFMA R2, R4, R2, R4 ;  /* 0x000000020402722b */ /* 0x000fd00000000004 */
[----:B------:R-:W-:-:S08]  /*0710*/  DMUL R4, R34, R2 ;  /* 0x0000000222047228 */ /* 0x000fd00000000000 */
[----:B------:R-:W-:-:S08]  /*0720*/  DFMA R6, R4, -UR18, R34 ;  /* 0x8000001204067c2b */ /* 0x000fd00008000022 */
[----:B------:R-:W-:-:S10]  /*0730*/  DFMA R2, R2, R6, R4 ;  /* 0x000000060202722b */ /* 0x000fd40000000004 */
[----:B------:R-:W-:-:S05]  /*0740*/  FFMA R4, RZ, UR19, R3 ;  /* 0x00000013ff047c23 */ /* 0x000fca0008000003 */
[----:B------:R-:W-:-:S13]  /*0750*/  FSETP.GT.AND P1, PT, |R4|, 1.469367938527859385e-39, PT ;  /* 0x001000000400780b */ /* 0x000fda0003f24200 */
[----:B------:R-:W-:Y:S05]  /*0760*/  @P1 BRA P2, `(.L_x_6) ;  /* 0x00000000002c1947 */ /* 0x000fea0001000000 */
[----:B------:R-:W-:Y:S01]  /*0770*/  IMAD.U32 R3, RZ, RZ, UR19 ;  /* 0x00000013ff037e24 */ /* 0x000fe2000f8e00ff */
[----:B------:R-:W-:Y:S01]  /*0780*/  MOV R42, R34 ;  /* 0x00000022002a7202 */ /* 0x000fe20000000f00 */
[----:B------:R-:W-:Y:S01]  /*0790*/  IMAD.U32 R8, RZ, RZ, UR18 ;  /* 0x00000012ff087e24 */ /* 0x000fe2000f8e00ff */
[----:B------:R-:W-:Y:S01]  /*07a0*/  MOV R46, 0x800 ;  /* 0x00000800002e7802 */ /* 0x000fe20000000f00 */
[----:B------:R-:W-:Y:S02]  /*07b0*/  IMAD.U32 R9, RZ, RZ, UR19 ;  /* 0x00000013ff097e24 */ /* 0x000fe4000f8e00ff */
[----:B------:R-:W-:Y:S02]  /*07c0*/  IMAD.U32 R2, RZ, RZ, UR18 ;  /* 0x00000012ff027e24 */ /* 0x000fe4000f8e00ff */
[----:B------:R-:W-:Y:S02]  /*07d0*/  IMAD.MOV.U32 R39, RZ, RZ, R3 ;  /* 0x000000ffff277224 */ /* 0x000fe400078e0003 */
[----:B------:R-:W-:-:S07]  /*07e0*/  IMAD.MOV.U32 R43, RZ, RZ, R35 ;  /* 0x000000ffff2b7224 */ /* 0x000fce00078e0023 */
[----:B-----5:R-:W-:Y:S05]  /*07f0*/  CALL.REL.NOINC `($__internal_0_$__cuda_sm20_div_rn_f64_full) ;  /* 0x0000002000e87944 */ /* 0x020fea0003c00000 */
[----:B------:R-:W-:Y:S02]  /*0800*/  IMAD.MOV.U32 R2, RZ, RZ, R8 ;  /* 0x000000ffff027224 */ /* 0x000fe400078e0008 */
[----:B------:R-:W-:-:S07]  /*0810*/  IMAD.MOV.U32 R3, RZ, RZ, R9 ;  /* 0x000000ffff037224 */ /* 0x000fce00078e0009 */
.L_x_6:
[----:B------:R-:W-:Y:S05]  /*0820*/  BSYNC.RECONVERGENT B1 ;  /* 0x0000000000017941 */ /* 0x000fea0003800200 */
.L_x_5:
[----:B------:R-:W0:Y:S08]  /*0830*/  F2I.F64.TRUNC R4, R2 ;  /* 0x0000000200047311 */ /* 0x000e30000030d100 */
[----:B0-----:R-:W0:Y:S02]  /*0840*/  I2F.F64 R4, R4 ;  /* 0x0000000400047312 */ /* 0x001e240000201c00 */
[----:B0-----:R-:W-:-:S08]  /*0850*/  DADD R6, -R4, R2 ;  /* 0x0000000004067229 */ /* 0x001fd00000000102 */
[----:B------:R-:W-:-:S10]  /*0860*/  DADD R6, R6, R6 ;  /* 0x0000000006067229 */ /* 0x000fd40000000006 */
[----:B------:R-:W0:Y:S08]  /*0870*/  F2I.F64.TRUNC R6, R6 ;  /* 0x0000000600067311 */ /* 0x000e30000030d100 */
[----:B0-----:R-:W0:Y:S02]  /*0880*/  I2F.F64 R8, R6 ;  /* 0x0000000600087312 */ /* 0x001e240000201c00 */
[----:B0-----:R-:W-:-:S08]  /*0890*/  DADD R8, R4, R8 ;  /* 0x0000000004087229 */ /* 0x001fd00000000008 */
[----:B------:R-:W-:-:S11]  /*08a0*/  DFMA R34, R8, -UR18, R34 ;  /* 0x8000001208227c2b */ /* 0x000fd60008000022 */
.L_x_4:
[----:B------:R-:W-:-:S14]  /*08b0*/  DSETP.LT.AND P1, PT, RZ, UR22, PT ;  /* 0x00000016ff007e2a */ /* 0x000fdc000bf21000 */
[----:B------:R-:W-:Y:S05]  /*08c0*/  @!P1 BRA `(.L_x_7) ;  /* 0x00000000009c9947 */ /* 0x000fea0003800000 */
[----:B------:R-:W0:Y:S01]  /*08d0*/  MUFU.RCP64H R3, UR23 ;  /* 0x0000001700037d08 */ /* 0x000e220008001800 */
[----:B------:R-:W-:Y:S01]  /*08e0*/  IMAD.U32 R4, RZ, RZ, UR22 ;  /* 0x00000016ff047e24 */ /* 0x000fe2000f8e00ff */
[----:B------:R-:W-:Y:S01]  /*08f0*/  MOV R5, UR23 ;  /* 0x0000001700057c02 */ /* 0x000fe20008000f00 */
[----:B------:R-:W-:Y:S01]  /*0900*/  IMAD.MOV.U32 R2, RZ, RZ, 0x1 ;  /* 0x00000001ff027424 */ /* 0x000fe200078e00ff */
[----:B------:R-:W-:Y:S01]  /*0910*/  FSETP.GEU.AND P2, PT, |R33|, 6.5827683646048100446e-37, PT ;  /* 0x036000002100780b */ /* 0x000fe20003f4e200 */
[----:B------:R-:W-:Y:S04]  /*0920*/  BSSY.RECONVERGENT B1, `(.L_x_8) ;  /* 0x0000019000017945 */ /* 0x000fe80003800200 */
[----:B0-----:R-:W-:-:S08]  /*0930*/  DFMA R4, R2, -R4, 1 ;  /* 0x3ff000000204742b */ /* 0x001fd00000000804 */
[----:B------:R-:W-:-:S08]  /*0940*/  DFMA R4, R4, R4, R4 ;  /* 0x000000040404722b */ /* 0x000fd00000000004 */
[----:B------:R-:W-:Y:S01]  /*0950*/  DFMA R4, R2, R4, R2 ;  /* 0x000000040204722b */ /* 0x000fe20000000002 */
[----:B------:R-:W-:Y:S02]  /*0960*/  IMAD.U32 R2, RZ, RZ, UR22 ;  /* 0x00000016ff027e24 */ /* 0x000fe4000f8e00ff */
        /* <DEDUP_REMOVED lines=10> */
[----:B------:R-:W-:Y:S01]  /*0a10*/  MOV R2, UR22 ;  /* 0x0000001600027c02 */ /* 0x000fe20008000f00 */
[----:B------:R-:W-:Y:S01]  /*0a20*/  IMAD.U32 R8, RZ, RZ, UR22 ;  /* 0x00000016ff087e24 */ /* 0x000fe2000f8e00ff */
[----:B------:R-:W-:Y:S01]  /*0a30*/  MOV R46, 0xa90 ;  /* 0x00000a90002e7802 */ /* 0x000fe20000000f00 */
[----:B------:R-:W-:Y:S02]  /*0a40*/  IMAD.U32 R9, RZ, RZ, UR23 ;  /* 0x00000017ff097e24 */ /* 0x000fe4000f8e00ff */
[----:B------:R-:W-:Y:S02]  /*0a50*/  IMAD.MOV.U32 R42, RZ, RZ, R32 ;  /* 0x000000ffff2a7224 */ /* 0x000fe400078e0020 */
[----:B------:R-:W-:Y:S02]  /*0a60*/  IMAD.MOV.U32 R39, RZ, RZ, R3 ;  /* 0x000000ffff277224 */ /* 0x000fe400078e0003 */
[----:B------:R-:W-:-:S07]  /*0a70*/  IMAD.MOV.U32 R43, RZ, RZ, R33 ;  /* 0x000000ffff2b7224 */ /* 0x000fce00078e0021 */
[----:B-----5:R-:W-:Y:S05]  /*0a80*/  CALL.REL.NOINC `($__internal_0_$__cuda_sm20_div_rn_f64_full) ;  /* 0x0000002000447944 */ /* 0x020fea0003c00000 */
[----:B------:R-:W-:Y:S01]  /*0a90*/  IMAD.MOV.U32 R2, RZ, RZ, R8 ;  /* 0x000000ffff027224 */ /* 0x000fe200078e0008 */
[----:B------:R-:W-:-:S07]  /*0aa0*/  MOV R3, R9 ;  /* 0x0000000900037202 */ /* 0x000fce0000000f00 */
.L_x_9:
[----:B------:R-:W-:Y:S05]  /*0ab0*/  BSYNC.RECONVERGENT B1 ;  /* 0x0000000000017941 */ /* 0x000fea0003800200 */
.L_x_8:
        /* <DEDUP_REMOVED lines=8> */
.L_x_7:
        /* <DEDUP_REMOVED lines=24> */
[----:B------:R-:W-:Y:S01]  /*0cc0*/  MOV R43, R31 ;  /* 0x0000001f002b7202 */ /* 0x000fe20000000f00 */
[----:B------:R-:W-:Y:S01]  /*0cd0*/  IMAD.U32 R2, RZ, RZ, UR24 ;  /* 0x00000018ff027e24 */ /* 0x000fe2000f8e00ff */
[----:B------:R-:W-:Y:S01]  /*0ce0*/  MOV R46, 0xd20 ;  /* 0x00000d20002e7802 */ /* 0x000fe20000000f00 */
[----:B------:R-:W-:Y:S02]  /*0cf0*/  IMAD.MOV.U32 R42, RZ, RZ, R30 ;  /* 0x000000ffff2a7224 */ /* 0x000fe400078e001e */
[----:B------:R-:W-:-:S07]  /*0d00*/  IMAD.MOV.U32 R39, RZ, RZ, R3 ;  /* 0x000000ffff277224 */ /* 0x000fce00078e0003 */
[----:B-----5:R-:W-:Y:S05]  /*0d10*/  CALL.REL.NOINC `($__internal_0_$__cuda_sm20_div_rn_f64_full) ;  /* 0x0000001c00a07944 */ /* 0x020fea0003c00000 */
[----:B------:R-:W-:Y:S02]  /*0d20*/  IMAD.MOV.U32 R2, RZ, RZ, R8 ;  /* 0x000000ffff027224 */ /* 0x000fe400078e0008 */
[----:B------:R-:W-:-:S07]  /*0d30*/  IMAD.MOV.U32 R3, RZ, RZ, R9 ;  /* 0x000000ffff037224 */ /* 0x000fce00078e0009 */
.L_x_11:
[----:B------:R-:W-:Y:S05]  /*0d40*/  BSYNC.RECONVERGENT B1 ;  /* 0x0000000000017941 */ /* 0x000fea0003800200 */
.L_x_10:
        /* <DEDUP_REMOVED lines=8> */
.L_x_3:
[----:B------:R-:W-:Y:S01]  /*0dd0*/  DMUL R2, R32, R32 ;  /* 0x0000002020027228 */ /* 0x000fe20000000000 */
[----:B------:R-:W-:Y:S01]  /*0de0*/  IMAD.MOV.U32 R8, RZ, RZ, 0x0 ;  /* 0x00000000ff087424 */ /* 0x000fe200078e00ff */
[----:B------:R-:W-:Y:S01]  /*0df0*/  BSSY.RECONVERGENT B1, `(.L_x_12) ;  /* 0x0000014000017945 */ /* 0x000fe20003800200 */
[----:B------:R-:W-:-:S05]  /*0e00*/  IMAD.MOV.U32 R9, RZ, RZ, 0x3fd80000 ;  /* 0x3fd80000ff097424 */ /* 0x000fca00078e00ff */
[----:B------:R-:W-:-:S08]  /*0e10*/  DFMA R2, R34, R34, R2 ;  /* 0x000000222202722b */ /* 0x000fd00000000002 */
[----:B------:R-:W-:-:S06]  /*0e20*/  DFMA R2, R30, R30, R2 ;  /* 0x0000001e1e02722b */ /* 0x000fcc0000000002 */
[----:B------:R-:W0:Y:S04]  /*0e30*/  MUFU.RSQ64H R7, R3 ;  /* 0x0000000300077308 */ /* 0x000e280000001c00 */
[----:B------:R-:W-:-:S05]  /*0e40*/  VIADD R6, R3, 0xfcb00000 ;  /* 0xfcb0000003067836 */ /* 0x000fca0000000000 */
[----:B------:R-:W-:Y:S01]  /*0e50*/  ISETP.GE.U32.AND P1, PT, R6, 0x7ca00000, PT ;  /* 0x7ca000000600780c */ /* 0x000fe20003f26070 */
[----:B0-----:R-:W-:-:S08]  /*0e60*/  DMUL R4, R6, R6 ;  /* 0x0000000606047228 */ /* 0x001fd00000000000 */
[----:B------:R-:W-:-:S08]  /*0e70*/  DFMA R4, R2, -R4, 1 ;  /* 0x3ff000000204742b */ /* 0x000fd00000000804 */
[----:B------:R-:W-:Y:S02]  /*0e80*/  DFMA R8, R4, R8, 0.5 ;  /* 0x3fe000000408742b */ /* 0x000fe40000000008 */
[----:B------:R-:W-:-:S08]  /*0e90*/  DMUL R4, R6, R4 ;  /* 0x0000000406047228 */ /* 0x000fd00000000000 */
[----:B------:R-:W-:-:S08]  /*0ea0*/  DFMA R38, R8, R4, R6 ;  /* 0x000000040826722b */ /* 0x000fd00000000006 */
[----:B------:R-:W-:Y:S02]  /*0eb0*/  DMUL R40, R2, R38 ;  /* 0x0000002602287228 */ /* 0x000fe40000000000 */
[----:B------:R-:W-:Y:S01]  /*0ec0*/  IADD3 R9, PT, PT, R39, -0x100000, RZ ;  /* 0xfff0000027097810 */ /* 0x000fe20007ffe0ff */
[----:B------:R-:W-:-:S05]  /*0ed0*/  IMAD.MOV.U32 R8, RZ, RZ, R38 ;  /* 0x000000ffff087224 */ /* 0x000fca00078e0026 */
[----:B------:R-:W-:-:S08]  /*0ee0*/  DFMA R42, R40, -R40, R2 ;  /* 0x80000028282a722b */ /* 0x000fd00000000002 */
[----:B------:R-:W-:Y:S01]  /*0ef0*/  DFMA R36, R42, R8, R40 ;  /* 0x000000082a24722b */ /* 0x000fe20000000028 */
[----:B------:R-:W-:Y:S10]  /*0f00*/  @!P1 BRA `(.L_x_13) ;  /* 0x0000000000089947 */ /* 0x000ff40003800000 */
[----:B------:R-:W-:-:S07]  /*0f10*/  MOV R4, 0xf30 ;  /* 0x00000f3000047802 */ /* 0x000fce0000000f00 */
[----:B-----5:R-:W-:Y:S05]  /*0f20*/  CALL.REL.NOINC `($__internal_1_$__cuda_sm20_dsqrt_rn_f64_mediumpath_v1) ;  /* 0x0000002000907944 */ /* 0x020fea0003c00000 */
.L_x_13:
[----:B------:R-:W-:Y:S05]  /*0f30*/  BSYNC.RECONVERGENT B1 ;  /* 0x0000000000017941 */ /* 0x000fea0003800200 */
.L_x_12:
[----:B-----5:R-:W-:Y:S01]  /*0f40*/  DMUL R66, R20, -R2 ;  /* 0x8000000214427228 */ /* 0x020fe20000000000 */
[----:B------:R-:W-:Y:S01]  /*0f50*/  IMAD.MOV.U32 R64, RZ, RZ, 0x652b82fe ;  /* 0x652b82feff407424 */ /* 0x000fe200078e00ff */
[----:B------:R-:W-:Y:S01]  /*0f60*/  MOV R60, 0x3b39803f ;  /* 0x3b39803f003c7802 */ /* 0x000fe20000000f00 */
[----:B------:R-:W-:Y:S01]  /*0f70*/  IMAD.MOV.U32 R65, RZ, RZ, 0x3ff71547 ;  /* 0x3ff71547ff417424 */ /* 0x000fe200078e00ff */
[----:B------:R-:W-:Y:S01]  /*0f80*/  MOV R48, 0x62401315 ;  /* 0x6240131500307802 */ /* 0x000fe20000000f00 */
[----:B------:R-:W-:Y:S01]  /*0f90*/  IMAD.MOV.U32 R62, RZ, RZ, -0x105c611 ;  /* 0xfefa39efff3e7424 */ /* 0x000fe200078e00ff */
[----:B------:R-:W-:Y:S01]  /*0fa0*/  MOV R42, 0x1852b7af ;  /* 0x1852b7af002a7802 */ /* 0x000fe20000000f00 */
[----:B------:R-:W-:Y:S01]  /*0fb0*/  IMAD.MOV.U32 R63, RZ, RZ, 0x3fe62e42 ;  /* 0x3fe62e42ff3f7424 */ /* 0x000fe200078e00ff */
[----:B------:R-:W-:Y:S01]  /*0fc0*/  MOV R8, 0x55555511 ;  /* 0x5555551100087802 */ /* 0x000fe20000000f00 */
[----:B------:R-:W-:Y:S01]  /*0fd0*/  DFMA R68, R66, R64, 6.75539944105574400000e+15 ;  /* 0x433800004244742b */ /* 0x000fe20000000040 */
[----:B------:R-:W-:Y:S01]  /*0fe0*/  IMAD.MOV.U32 R61, RZ, RZ, 0x3c7abc9e ;  /* 0x3c7abc9eff3d7424 */ /* 0x000fe200078e00ff */
[----:B------:R-:W-:Y:S01]  /*0ff0*/  FSETP.GEU.AND P1, PT, |R67|, 4.1917929649353027344, PT ;  /* 0x4086232b4300780b */ /* 0x000fe20003f2e200 */
[----:B------:R-:W-:Y:S01]  /*1000*/  IMAD.MOV.U32 R50, RZ, RZ, 0x69ce2bdf ;  /* 0x69ce2bdfff327424 */ /* 0x000fe200078e00ff */
[----:B------:R-:W-:Y:S01]  /*1010*/  BSSY.RECONVERGENT B1, `(.L_x_14) ;  /* 0x000002e000017945 */ /* 0x000fe20003800200 */
[----:B------:R-:W-:-:S02]  /*1020*/  IMAD.MOV.U32 R51, RZ, RZ, 0x3e5ade15 ;  /* 0x3e5ade15ff337424 */ /* 0x000fc400078e00ff */
[----:B------:R-:W-:Y:S01]  /*1030*/  IMAD.MOV.U32 R58, RZ, RZ, -0x35dec16 ;  /* 0xfca213eaff3a7424 */ /* 0x000fe200078e00ff */
[----:B------:R-:W-:Y:S01]  /*1040*/  DADD R4, R68, -6.75539944105574400000e+15 ;  /* 0xc338000044047429 */ /* 0x000fe20000000000 */
[----:B------:R-:W-:Y:S02]  /*1050*/  IMAD.MOV.U32 R59, RZ, RZ, 0x3e928af3 ;  /* 0x3e928af3ff3b7424 */ /* 0x000fe400078e00ff */
[----:B------:R-:W-:Y:S02]  /*1060*/  IMAD.MOV.U32 R49, RZ, RZ, 0x3ec71dee ;  /* 0x3ec71deeff317424 */ /* 0x000fe400078e00ff */
[----:B------:R-:W-:Y:S02]  /*1070*/  IMAD.MOV.U32 R46, RZ, RZ, 0x7c89eb71 ;  /* 0x7c89eb71ff2e7424 */ /* 0x000fe400078e00ff */
[----:B------:R-:W-:Y:S01]  /*1080*/  IMAD.MOV.U32 R47, RZ, RZ, 0x3efa0199 ;  /* 0x3efa0199ff2f7424 */ /* 0x000fe200078e00ff */
[----:B------:R-:W-:Y:S01]  /*1090*/  DFMA R6, R4, -R62, R66 ;  /* 0x8000003e0406722b */ /* 0x000fe20000000042 */
[----:B------:R-:W-:-:S02]  /*10a0*/  IMAD.MOV.U32 R44, RZ, RZ, 0x14761f65 ;  /* 0x14761f65ff2c7424 */ /* 0x000fc400078e00ff */
[----:B------:R-:W-:Y:S02]  /*10b0*/  IMAD.MOV.U32 R45, RZ, RZ, 0x3f2a01a0 ;  /* 0x3f2a01a0ff2d7424 */ /* 0x000fe400078e00ff */
[----:B------:R-:W-:Y:S02]  /*10c0*/  IMAD.MOV.U32 R43, RZ, RZ, 0x3f56c16c ;  /* 0x3f56c16cff2b7424 */ /* 0x000fe400078e00ff */
[----:B------:R-:W-:Y:S01]  /*10d0*/  IMAD.MOV.U32 R40, RZ, RZ, 0x11122322 ;  /* 0x11122322ff287424 */ /* 0x000fe200078e00ff */
[----:B------:R-:W-:Y:S01]  /*10e0*/  DFMA R4, R4, -R60, R6 ;  /* 0x8000003c0404722b */ /* 0x000fe20000000006 */
[----:B------:R-:W-:Y:S02]  /*10f0*/  IMAD.MOV.U32 R41, RZ, RZ, 0x3f811111 ;  /* 0x3f811111ff297424 */ /* 0x000fe400078e00ff */
[----:B------:R-:W-:Y:S02]  /*1100*/  IMAD.MOV.U32 R38, RZ, RZ, 0x555502a1 ;  /* 0x555502a1ff267424 */ /* 0x000fe400078e00ff */
[----:B------:R-:W-:-:S02]  /*1110*/  IMAD.MOV.U32 R39, RZ, RZ, 0x3fa55555 ;  /* 0x3fa55555ff277424 */ /* 0x000fc400078e00ff */
[----:B------:R-:W-:Y:S01]  /*1120*/  IMAD.MOV.U32 R9, RZ, RZ, 0x3fc55555 ;  /* 0x3fc55555ff097424 */ /* 0x000fe200078e00ff */
[----:B------:R-:W-:-:S08]  /*1130*/  DFMA R6, R4, R50, R58 ;  /* 0x000000320406722b */ /* 0x000fd0000000003a */
[----:B------:R-:W-:-:S08]  /*1140*/  DFMA R6, R4, R6, R48 ;  /* 0x000000060406722b */ /* 0x000fd00000000030 */
[----:B------:R-:W-:-:S08]  /*1150*/  DFMA R6, R4, R6, R46 ;  /* 0x000000060406722b */ /* 0x000fd0000000002e */
[----:B------:R-:W-:-:S08]  /*1160*/  DFMA R6, R4, R6, R44 ;  /* 0x000000060406722b */ /* 0x000fd0000000002c */
[----:B------:R-:W-:-:S08]  /*1170*/  DFMA R6, R4, R6, R42 ;  /* 0x000000060406722b */ /* 0x000fd0000000002a */
[----:B------:R-:W-:-:S08]  /*1180*/  DFMA R6, R4, R6, R40 ;  /* 0x000000060406722b */ /* 0x000fd00000000028 */
[----:B------:R-:W-:-:S08]  /*1190*/  DFMA R6, R4, R6, R38 ;  /* 0x000000060406722b */ /* 0x000fd00000000026 */
[----:B------:R-:W-:Y:S01]  /*11a0*/  DFMA R70, R4, R6, R8 ;  /* 0x000000060446722b */ /* 0x000fe20000000008 */
[----:B------:R-:W-:Y:S02]  /*11b0*/  IMAD.MOV.U32 R6, RZ, RZ, 0xb ;  /* 0x0000000bff067424 */ /* 0x000fe400078e00ff */
[----:B------:R-:W-:-:S06]  /*11c0*/  IMAD.MOV.U32 R7, RZ, RZ, 0x3fe00000 ;  /* 0x3fe00000ff077424 */ /* 0x000fcc00078e00ff */
[----:B------:R-:W-:-:S08]  /*11d0*/  DFMA R70, R4, R70, R6 ;  /* 0x000000460446722b */ /* 0x000fd00000000006 */
[----:B------:R-:W-:-:S08]  /*11e0*/  DFMA R70, R4, R70, 1 ;  /* 0x3ff000000446742b */ /* 0x000fd00000000046 */
[----:B------:R-:W-:-:S10]  /*11f0*/  DFMA R70, R4, R70, 1 ;  /* 0x3ff000000446742b */ /* 0x000fd40000000046 */
[----:B------:R-:W-:Y:S02]  /*1200*/  IMAD R5, R68, 0x100000, R71 ;  /* 0x0010000044057824 */ /* 0x000fe400078e0247 */
[----:B------:R-:W-:Y:S01]  /*1210*/  IMAD.MOV.U32 R4, RZ, RZ, R70 ;  /* 0x000000ffff047224 */ /* 0x000fe200078e0046 */
[----:B------:R-:W-:Y:S06]  /*1220*/  @!P1 BRA `(.L_x_15) ;  /* 0x0000000000309947 */ /* 0x000fec0003800000 */
[----:B------:R-:W-:Y:S01]  /*1230*/  FSETP.GEU.AND P2, PT, |R67|, 4.2275390625, PT ;  /* 0x408748004300780b */ /* 0x000fe20003f4e200 */
[C---:B------:R-:W-:Y:S02]  /*1240*/  DSETP.GEU.AND P1, PT, R66.reuse, RZ, PT ;  /* 0x000000ff4200722a */ /* 0x040fe40003f2e000 */
[----:B------:R-:W-:-:S10]  /*1250*/  DADD R66, R66, +INF ;  /* 0x7ff0000042427429 */ /* 0x000fd40000000000 */
[----:B------:R-:W-:Y:S02]  /*1260*/  @!P2 LEA.HI R4, R68, R68, RZ, 0x1 ;  /* 0x000000444404a211 */ /* 0x000fe400078f08ff */
[----:B------:R-:W-:Y:S02]  /*1270*/  FSEL R5, R67, RZ, P1 ;  /* 0x000000ff43057208 */ /* 0x000fe40000800000 */
[----:B------:R-:W-:Y:S02]  /*1280*/  @!P2 SHF.R.S32.HI R57, RZ, 0x1, R4 ;  /* 0x00000001ff39a819 */ /* 0x000fe40000011404 */
[----:B------:R-:W-:Y:S01]  /*1290*/  FSEL R4, R66, RZ, P1 ;  /* 0x000000ff42047208 */ /* 0x000fe20000800000 */
[----:B------:R-:W-:Y:S01]  /*12a0*/  @!P2 IMAD.MOV.U32 R66, RZ, RZ, RZ ;  /* 0x000000ffff42a224 */ /* 0x000fe200078e00ff */
[----:B------:R-:W-:Y:S01]  /*12b0*/  @!P2 IADD3 R68, PT, PT, R68, -R57, RZ ;  /* 0x800000394444a210 */ /* 0x000fe20007ffe0ff */
[----:B------:R-:W-:-:S03]  /*12c0*/  @!P2 IMAD R71, R57, 0x100000, R71 ;  /* 0x001000003947a824 */ /* 0x000fc600078e0247 */
[----:B------:R-:W-:-:S06]  /*12d0*/  @!P2 LEA R67, R68, 0x3ff00000, 0x14 ;  /* 0x3ff000004443a811 */ /* 0x000fcc00078ea0ff */
[----:B------:R-:W-:-:S11]  /*12e0*/  @!P2 DMUL R4, R70, R66 ;  /* 0x000000424604a228 */ /* 0x000fd60000000000 */
.L_x_15:
[----:B------:R-:W-:Y:S05]  /*12f0*/  BSYNC.RECONVERGENT B1 ;  /* 0x0000000000017941 */ /* 0x000fea0003800200 */
.L_x_14:
[----:B------:R-:W-:Y:S01]  /*1300*/  DMUL R66, R18, -R2 ;  /* 0x8000000212427228 */ /* 0x000fe20000000000 */
[----:B------:R-:W-:Y:S01]  /*1310*/  BSSY.RECONVERGENT B1, `(.L_x_16) ;  /* 0x0000027000017945 */ /* 0x000fe20003800200 */
[----:B------:R-:W-:-:S06]  /*1320*/  DSETP.NEU.AND P1, PT, R2, RZ, PT ;  /* 0x000000ff0200722a */ /* 0x000fcc0003f2d000 */
[----:B------:R-:W-:Y:S01]  /*1330*/  DFMA R64, R66, R64, 6.75539944105574400000e+15 ;  /* 0x433800004240742b */ /* 0x000fe20000000040 */
[----:B------:R-:W-:Y:S02]  /*1340*/  ISETP.LE.OR P5, PT, RZ, UR13, P1 ;  /* 0x0000000dff007c0c */ /* 0x000fe40008fa3670 */
[----:B------:R-:W-:-:S05]  /*1350*/  FSETP.GEU.AND P4, PT, |R67|, 4.1917929649353027344, PT ;  /* 0x4086232b4300780b */ /* 0x000fca0003f8e200 */
[----:B------:R-:W-:-:S08]  /*1360*/  DADD R68, R64, -6.75539944105574400000e+15 ;  /* 0xc338000040447429 */ /* 0x000fd00000000000 */
[----:B------:R-:W-:-:S08]  /*1370*/  DFMA R62, R68, -R62, R66 ;  /* 0x8000003e443e722b */ /* 0x000fd00000000042 */
[----:B------:R-:W-:-:S08]  /*1380*/  DFMA R60, R68, -R60, R62 ;  /* 0x8000003c443c722b */ /* 0x000fd0000000003e */
[----:B------:R-:W-:-:S08]  /*1390*/  DFMA R50, R60, R50, R58 ;  /* 0x000000323c32722b */ /* 0x000fd0000000003a */
        /* <DEDUP_REMOVED lines=8> */
[----:B------:R-:W-:Y:S02]  /*1420*/  IMAD.U32 R6, RZ, RZ, UR12 ;  /* 0x0000000cff067e24 */ /* 0x000fe4000f8e00ff */
[----:B------:R-:W-:-:S05]  /*1430*/  IMAD.U32 R7, RZ, RZ, UR13 ;  /* 0x0000000dff077e24 */ /* 0x000fca000f8e00ff */
[----:B------:R-:W-:Y:S02]  /*1440*/  DFMA R50, R60, R50, 1 ;  /* 0x3ff000003c32742b */ /* 0x000fe40000000032 */
[----:B------:R-:W-:-:S06]  /*1450*/  @!P1 DSETP.NEU.AND P2, PT, |R6|, 0.5, !P3 ;  /* 0x3fe000000600942a */ /* 0x000fcc0005f4d200 */
[----:B------:R-:W-:Y:S01]  /*1460*/  DFMA R8, R60, R50, 1 ;  /* 0x3ff000003c08742b */ /* 0x000fe20000000032 */
[----:B------:R-:W-:-:S04]  /*1470*/  @!P1 SEL R40, R37, RZ, P2 ;  /* 0x000000ff25289207 */ /* 0x000fc80001000000 */
[----:B------:R-:W-:-:S05]  /*1480*/  @!P5 LOP3.LUT R40, R40, 0x7ff00000, RZ, 0xfc, !PT ;  /* 0x7ff000002828d812 */ /* 0x000fca00078efcff */
[----:B------:R-:W-:Y:S01]  /*1490*/  IMAD R7, R64, 0x100000, R9 ;  /* 0x0010000040077824 */ /* 0x000fe200078e0209 */
[----:B------:R-:W-:Y:S01]  /*14a0*/  MOV R6, R8 ;  /* 0x0000000800067202 */ /* 0x000fe20000000f00 */
[----:B------:R-:W-:Y:S06]  /*14b0*/  @!P4 BRA `(.L_x_17) ;  /* 0x000000000030c947 */ /* 0x000fec0003800000 */
[----:B------:R-:W-:Y:S01]  /*14c0*/  FSETP.GEU.AND P5, PT, |R67|, 4.2275390625, PT ;  /* 0x408748004300780b */ /* 0x000fe20003fae200 */
[C---:B------:R-:W-:Y:S02]  /*14d0*/  DADD R42, R66.reuse, +INF ;  /* 0x7ff00000422a7429 */ /* 0x040fe40000000000 */
[----:B------:R-:W-:-:S08]  /*14e0*/  DSETP.GEU.AND P4, PT, R66, RZ, PT ;  /* 0x000000ff4200722a */ /* 0x000fd00003f8e000 */
[----:B------:R-:W-:Y:S02]  /*14f0*/  FSEL R7, R43, RZ, P4 ;  /* 0x000000ff2b077208 */ /* 0x000fe40002000000 */
[----:B------:R-:W-:-:S04]  /*1500*/  @!P5 LEA.HI R6, R64, R64, RZ, 0x1 ;  /* 0x000000404006d211 */ /* 0x000fc800078f08ff */
[----:B------:R-:W-:Y:S02]  /*1510*/  @!P5 SHF.R.S32.HI R39, RZ, 0x1, R6 ;  /* 0x00000001ff27d819 */ /* 0x000fe40000011406 */
[----:B------:R-:W-:-:S03]  /*1520*/  FSEL R6, R42, RZ, P4 ;  /* 0x000000ff2a067208 */ /* 0x000fc60002000000 */
[----:B------:R-:W-:Y:S02]  /*1530*/  @!P5 IMAD.IADD R38, R64, 0x1, -R39 ;  /* 0x000000014026d824 */ /* 0x000fe400078e0a27 */
[----:B------:R-:W-:-:S03]  /*1540*/  @!P5 IMAD R9, R39, 0x100000, R9 ;  /* 0x001000002709d824 */ /* 0x000fc600078e0209 */
[----:B------:R-:W-:Y:S01]  /*1550*/  @!P5 LEA R39, R38, 0x3ff00000, 0x14 ;  /* 0x3ff000002627d811 */ /* 0x000fe200078ea0ff */
[----:B------:R-:W-:-:S06]  /*1560*/  @!P5 IMAD.MOV.U32 R38, RZ, RZ, RZ ;  /* 0x000000ffff26d224 */ /* 0x000fcc00078e00ff */
[----:B------:R-:W-:-:S11]  /*1570*/  @!P5 DMUL R6, R8, R38 ;  /* 0x000000260806d228 */ /* 0x000fd60000000000 */
.L_x_17:
[----:B------:R-:W-:Y:S05]  /*1580*/  BSYNC.RECONVERGENT B1 ;  /* 0x0000000000017941 */ /* 0x000fea0003800200 */
.L_x_16:
[----:B------:R-:W-:Y:S01]  /*1590*/  BSSY.RECONVERGENT B1, `(.L_x_18) ;  /* 0x000001e000017945 */ /* 0x000fe20003800200 */
[----:B------:R-:W-:Y:S02]  /*15a0*/  @!P1 IMAD.MOV.U32 R8, RZ, RZ, RZ ;  /* 0x000000ffff089224 */ /* 0x000fe400078e00ff */
[----:B------:R-:W-:Y:S01]  /*15b0*/  @!P1 IMAD.MOV.U32 R9, RZ, RZ, R40 ;  /* 0x000000ffff099224 */ /* 0x000fe200078e0028 */
[----:B------:R-:W-:Y:S06]  /*15c0*/  @!P1 BRA `(.L_x_19) ;  /* 0x0000000000689947 */ /* 0x000fec0003800000 */
[----:B------:R-:W-:Y:S01]  /*15d0*/  DADD R42, -RZ, |R36| ;  /* 0x00000000ff2a7229 */ /* 0x000fe20000000524 */
[----:B------:R-:W-:Y:S01]  /*15e0*/  MOV R8, UR12 ;  /* 0x0000000c00087c02 */ /* 0x000fe20008000f00 */
[----:B------:R-:W-:Y:S01]  /*15f0*/  BSSY.RECONVERGENT B2, `(.L_x_20) ;  /* 0x0000008000027945 */ /* 0x000fe20003800200 */
[----:B------:R-:W-:Y:S01]  /*1600*/  IMAD.U32 R40, RZ, RZ, UR12 ;  /* 0x0000000cff287e24 */ /* 0x000fe2000f8e00ff */
[----:B------:R-:W-:Y:S01]  /*1610*/  MOV R40, 0x1670 ;  /* 0x0000167000287802 */ /* 0x000fe20000000f00 */
[----:B------:R-:W-:Y:S02]  /*1620*/  IMAD.U32 R9, RZ, RZ, UR13 ;  /* 0x0000000dff097e24 */ /* 0x000fe4000f8e00ff */
[----:B------:R-:W-:-:S03]  /*1630*/  IMAD.U32 R41, RZ, RZ, UR13 ;  /* 0x0000000dff297e24 */ /* 0x000fc6000f8e00ff */
[----:B------:R-:W-:Y:S02]  /*1640*/  IMAD.MOV.U32 R44, RZ, RZ, R42 ;  /* 0x000000ffff2c7224 */ /* 0x000fe400078e002a */
[----:B------:R-:W-:-:S07]  /*1650*/  IMAD.MOV.U32 R42, RZ, RZ, R8 ;  /* 0x000000ffff2a7224 */ /* 0x000fce00078e0008 */
[----:B------:R-:W-:Y:S05]  /*1660*/  CALL.REL.NOINC `($_Z11kernelForceiPdS_S_S_S_S_S_iS_$__internal_accurate_pow) ;  /* 0x0000001c00787944 */ /* 0x000fea0003c00000 */
[----:B------:R-:W-:Y:S05]  /*1670*/  BSYNC.RECONVERGENT B2 ;  /* 0x0000000000027941 */ /* 0x000fea0003800200 */
.L_x_20:
[----:B------:R-:W-:Y:S01]  /*1680*/  MOV R8, R45 ;  /* 0x0000002d00087202 */ /* 0x000fe20000000f00 */
[----:B------:R-:W-:Y:S01]  /*1690*/  IMAD.MOV.U32 R9, RZ, RZ, R42 ;  /* 0x000000ffff097224 */ /* 0x000fe200078e002a */
[----:B------:R-:W-:Y:S01]  /*16a0*/  UISETP.NE.U32.AND UP0, UPT, UR28, URZ, UPT ;  /* 0x000000ff1c00728c */ /* 0x000fe2000bf05070 */
[----:B------:R-:W-:Y:S01]  /*16b0*/  ISETP.GE.AND P4, PT, R37, RZ, PT ;  /* 0x000000ff2500720c */ /* 0x000fe20003f86270 */
[----:B------:R-:W-:Y:S02]  /*16c0*/  DSETP.NEU.AND P1, PT, R54, UR12, PT ;  /* 0x0000000c36007e2a */ /* 0x000fe4000bf2d000 */
[----:B------:R-:W-:Y:S01]  /*16d0*/  UISETP.NE.AND.EX UP0, UPT, UR5, -0x80000000, UPT, UP0 ;  /* 0x800000000500788c */ /* 0x000fe2000bf05300 */
[----:B------:R-:W-:-:S05]  /*16e0*/  DADD R8, -RZ, -R8 ;  /* 0x00000000ff087229 */ /* 0x000fca0000000908 */
[----:B------:R-:W-:-:S04]  /*16f0*/  PLOP3.LUT P3, PT, PT, PT, UP0, 0x80, 0x8 ;  /* 0x000000000008781c */ /* 0x000fc80003f6f008 */
[----:B------:R-:W-:Y:S02]  /*1700*/  PLOP3.LUT P2, PT, P3, PT, PT, 0x8, 0x80 ;  /* 0x000000000080781c */ /* 0x000fe40001f4e170 */
[-C--:B------:R-:W-:Y:S02]  /*1710*/  FSEL R8, R8, R45.reuse, !P3 ;  /* 0x0000002d08087208 */ /* 0x080fe40005800000 */
[-C--:B------:R-:W-:Y:S02]  /*1720*/  FSEL R9, R9, R42.reuse, !P3 ;  /* 0x0000002a09097208 */ /* 0x080fe40005800000 */
[----:B------:R-:W-:Y:S02]  /*1730*/  FSEL R8, R8, R45, !P4 ;  /* 0x0000002d08087208 */ /* 0x000fe40006000000 */
[----:B------:R-:W-:Y:S02]  /*1740*/  FSEL R9, R9, R42, !P4 ;  /* 0x0000002a09097208 */ /* 0x000fe40006000000 */
[----:B------:R-:W-:-:S02]  /*1750*/  @!P4 FSEL R8, R8, RZ, !P1 ;  /* 0x000000ff0808c208 */ /* 0x000fc40004800000 */
[----:B------:R-:W-:-:S07]  /*1760*/  @!P4 FSEL R9, R9, -QNAN , !P1 ;  /* 0xfff800000909c808 */ /* 0x000fce0004800000 */
.L_x_19:
[----:B------:R-:W-:Y:S05]  /*1770*/  BSYNC.RECONVERGENT B1 ;  /* 0x0000000000017941 */ /* 0x000fea0003800200 */
.L_x_18:
[----:B------:R-:W-:Y:S01]  /*1780*/  DADD R38, R36, UR12 ;  /* 0x0000000c24267e29 */ /* 0x000fe20008000000 */
[----:B------:R-:W-:Y:S09]  /*1790*/  BSSY.RECONVERGENT B1, `(.L_x_21) ;  /* 0x000001f000017945 */ /* 0x000ff20003800200 */
[----:B------:R-:W-:-:S04]  /*17a0*/  LOP3.LUT R38, R39, 0x7ff00000, RZ, 0xc0, !PT ;  /* 0x7ff0000027267812 */ /* 0x000fc800078ec0ff */
[----:B------:R-:W-:-:S13]  /*17b0*/  ISETP.NE.AND P1, PT, R38, 0x7ff00000, PT ;  /* 0x7ff000002600780c */ /* 0x000fda0003f25270 */
[----:B------:R-:W-:Y:S05]  /*17c0*/  @P1 BRA `(.L_x_22) ;  /* 0x00000000006c1947 */ /* 0x000fea0003800000 */
[----:B------:R-:W-:Y:S02]  /*17d0*/  IMAD.U32 R38, RZ, RZ, UR12 ;  /* 0x0000000cff267e24 */ /* 0x000fe4000f8e00ff */
[----:B------:R-:W-:-:S06]  /*17e0*/  IMAD.U32 R39, RZ, RZ, UR13 ;  /* 0x0000000dff277e24 */ /* 0x000fcc000f8e00ff */
[----:B------:R-:W-:-:S06]  /*17f0*/  DSETP.NAN.AND P1, PT, R38, UR12, PT ;  /* 0x0000000c26007e2a */ /* 0x000fcc000bf28000 */
[----:B------:R-:W-:-:S14]  /*1800*/  DSETP.GE.AND P1, PT, R2, RZ, !P1 ;  /* 0x000000ff0200722a */ /* 0x000fdc0004f26000 */
[----:B------:R-:W-:Y:S01]  /*1810*/  @!P1 DADD R8, R36, UR12 ;  /* 0x0000000c24089e29 */ /* 0x000fe20008000000 */
[----:B------:R-:W-:Y:S10]  /*1820*/  @!P1 BRA `(.L_x_22) ;  /* 0x0000000000549947 */ /* 0x000ff40003800000 */
[----:B------:R-:W-:Y:S02]  /*1830*/  IMAD.U32 R38, RZ, RZ, UR12 ;  /* 0x0000000cff267e24 */ /* 0x000fe4000f8e00ff */
[----:B------:R-:W-:-:S06]  /*1840*/  IMAD.U32 R39, RZ, RZ, UR13 ;  /* 0x0000000dff277e24 */ /* 0x000fcc000f8e00ff */
[----:B------:R-:W-:-:S14]  /*1850*/  DSETP.NEU.AND P1, PT, |R38|, +INF , PT ;  /* 0x7ff000002600742a */ /* 0x000fdc0003f2d200 */
[----:B------:R-:W-:Y:S05]  /*1860*/  @P1 BRA `(.L_x_23) ;  /* 0x0000000000181947 */ /* 0x000fea0003800000 */
[----:B------:R-:W-:Y:S01]  /*1870*/  ISETP.LE.AND P2, PT, RZ, UR13, PT ;  /* 0x0000000dff007c0c */ /* 0x000fe2000bf43270 */
[----:B------:R-:W-:Y:S01]  /*1880*/  DSETP.GT.AND P1, PT, |R36|, 1, PT ;  /* 0x3ff000002400742a */ /* 0x000fe20003f24200 */
[----:B------:R-:W-:-:S05]  /*1890*/  MOV R8, RZ ;  /* 0x000000ff00087202 */ /* 0x000fca0000000f00 */
[----:B------:R-:W-:-:S06]  /*18a0*/  SEL R9, RZ, 0x7ff00000, !P1 ;  /* 0x7ff00000ff097807 */ /* 0x000fcc0004800000 */
[----:B------:R-:W-:Y:S01]  /*18b0*/  @!P2 LOP3.LUT R9, R9, 0x7ff00000, RZ, 0x3c, !PT ;  /* 0x7ff000000909a812 */ /* 0x000fe200078e3cff */
[----:B------:R-:W-:Y:S06]  /*18c0*/  BRA `(.L_x_22) ;  /* 0x00000000002c7947 */ /* 0x000fec0003800000 */
.L_x_23:
[----:B------:R-:W-:Y:S01]  /*18d0*/  DSETP.NEU.AND P4, PT, |R36|, +INF , PT ;  /* 0x7ff000002400742a */ /* 0x000fe20003f8d200 */
[----:B------:R-:W-:Y:S02]  /*18e0*/  IMAD.U32 R38, RZ, RZ, UR13 ;  /* 0x0000000dff267e24 */ /* 0x000fe4000f8e00ff */
[----:B------:R-:W-:-:S11]  /*18f0*/  IMAD.U32 R39, RZ, RZ, UR7 ;  /* 0x00000007ff277e24 */ /* 0x000fd6000f8e00ff */
[----:B------:R-:W-:Y:S01]  /*1900*/  @!P4 LOP3.LUT R38, R38, 0x7fffffff, RZ, 0xc0, !PT ;  /* 0x7fffffff2626c812 */ /* 0x000fe200078ec0ff */
[----:B------:R-:W-:Y:S02]  /*1910*/  @!P4 VIADD R39, R39, 0x80000000 ;  /* 0x800000002727c836 */ /* 0x000fe40000000000 */
[----:B------:R-:W-:Y:S01]  /*1920*/  @!P4 IMAD.MOV.U32 R8, RZ, RZ, RZ ;  /* 0x000000ffff08c224 */ /* 0x000fe200078e00ff */
[----:B------:R-:W-:-:S04]  /*1930*/  @!P4 ISETP.NE.AND P1, PT, R38, 0x3fe00000, PT ;  /* 0x3fe000002600c80c */ /* 0x000fc80003f25270 */
[----:B------:R-:W-:Y:S02]  /*1940*/  @!P4 SEL R39, R39, UR7, P1 ;  /* 0x000000072727cc07 */ /* 0x000fe40008800000 */
[----:B------:R-:W-:Y:S02]  /*1950*/  @!P4 ISETP.GE.AND P1, PT, R37, RZ, PT ;  /* 0x000000ff2500c20c */ /* 0x000fe40003f26270 */
[----:B------:R-:W-:-:S04]  /*1960*/  @!P4 SEL R39, R39, UR7, P2 ;  /* 0x000000072727cc07 */ /* 0x000fc80009000000 */
[----:B------:R-:W-:-:S07]  /*1970*/  @!P4 SEL R9, R39, UR7, !P1 ;  /* 0x000000072709cc07 */ /* 0x000fce000c800000 */
.L_x_22:
[----:B------:R-:W-:Y:S05]  /*1980*/  BSYNC.RECONVERGENT B1 ;  /* 0x0000000000017941 */ /* 0x000fea0003800200 */
.L_x_21:
[----:B------:R-:W-:Y:S01]  /*1990*/  DSETP.NEU.AND P2, PT, R2, RZ, PT ;  /* 0x000000ff0200722a */ /* 0x000fe20003f4d000 */
[----:B------:R-:W-:Y:S05]  /*19a0*/  BSSY.RECONVERGENT B1, `(.L_x_24) ;  /* 0x0000022000017945 */ /* 0x000fea0003800200 */
[----:B------:R-:W-:-:S08]  /*19b0*/  ISETP.LE.OR P4, PT, RZ, UR11, P2 ;  /* 0x0000000bff007c0c */ /* 0x000fd00009783670 */
[----:B------:R-:W-:Y:S01]  /*19c0*/  @!P2 SEL R45, R37, RZ, P0 ;  /* 0x000000ff252da207 */ /* 0x000fe20000000000 */
[----:B------:R-:W-:Y:S01]  /*19d0*/  @!P2 IMAD.MOV.U32 R44, RZ, RZ, RZ ;  /* 0x000000ffff2ca224 */ /* 0x000fe200078e00ff */
[----:B------:R-:W-:-:S03]  /*19e0*/  @!P2 PLOP3.LUT P1, PT, P0, PT, PT, 0x80, 0x8 ;  /* 0x000000000008a81c */ /* 0x000fc6000072f070 */
[----:B------:R-:W-:Y:S01]  /*19f0*/  @!P4 LOP3.LUT R45, R45, 0x7ff00000, RZ, 0xfc, !PT ;  /* 0x7ff000002d2dc812 */ /* 0x000fe200078efcff */
[----:B------:R-:W-:Y:S09]  /*1a00*/  @!P2 BRA `(.L_x_25) ;  /* 0x00000000006ca947 */ /* 0x000ff20003800000 */
        /* <DEDUP_REMOVED lines=11> */
.L_x_26:
[----:B------:R-:W-:Y:S01]  /*1ac0*/  MOV R38, R45 ;  /* 0x0000002d00267202 */ /* 0x000fe20000000f00 */
[----:B------:R-:W-:Y:S01]  /*1ad0*/  IMAD.MOV.U32 R39, RZ, RZ, R42 ;  /* 0x000000ffff277224 */ /* 0x000fe200078e002a */
[----:B------:R-:W-:Y:S01]  /*1ae0*/  UISETP.NE.U32.AND UP0, UPT, UR27, URZ, UPT ;  /* 0x000000ff1b00728c */ /* 0x000fe2000bf05070 */
[----:B------:R-:W-:-:S03]  /*1af0*/  ISETP.GE.AND P4, PT, R37, RZ, PT ;  /* 0x000000ff2500720c */ /* 0x000fc60003f86270 */
[----:B------:R-:W-:Y:S01]  /*1b00*/  UISETP.NE.AND.EX UP0, UPT, UR6, -0x80000000, UPT, UP0 ;  /* 0x800000000600788c */ /* 0x000fe2000bf05300 */
[----:B------:R-:W-:-:S05]  /*1b10*/  DADD R38, -RZ, -R38 ;  /* 0x00000000ff267229 */ /* 0x000fca0000000926 */
[----:B------:R-:W-:Y:S02]  /*1b20*/  PLOP3.LUT P2, PT, PT, PT, UP0, 0x80, 0x8 ;  /* 0x000000000008781c */ /* 0x000fe40003f4f008 */
[----:B------:R-:W-:-:S03]  /*1b30*/  PLOP3.LUT P1, PT, PT, PT, UP0, 0x80, 0x8 ;  /* 0x000000000008781c */ /* 0x000fc60003f2f008 */
[-C--:B------:R-:W-:Y:S02]  /*1b40*/  FSEL R44, R38, R45.reuse, !P2 ;  /* 0x0000002d262c7208 */ /* 0x080fe40005000000 */
[-C--:B------:R-:W-:Y:S01]  /*1b50*/  FSEL R39, R39, R42.reuse, !P2 ;  /* 0x0000002a27277208 */ /* 0x080fe20005000000 */
[----:B------:R-:W-:Y:S01]  /*1b60*/  DSETP.NEU.AND P2, PT, R52, UR10, PT ;  /* 0x0000000a34007e2a */ /* 0x000fe2000bf4d000 */
[----:B------:R-:W-:Y:S02]  /*1b70*/  FSEL R44, R44, R45, !P4 ;  /* 0x0000002d2c2c7208 */ /* 0x000fe40006000000 */
[----:B------:R-:W-:Y:S02]  /*1b80*/  FSEL R45, R39, R42, !P4 ;  /* 0x0000002a272d7208 */ /* 0x000fe40006000000 */
[----:B------:R-:W-:Y:S02]  /*1b90*/  PLOP3.LUT P1, PT, P1, PT, PT, 0x8, 0x80 ;  /* 0x000000000080781c */ /* 0x000fe40000f2e170 */
[----:B------:R-:W-:-:S02]  /*1ba0*/  @!P4 FSEL R44, R44, RZ, !P2 ;  /* 0x000000ff2c2cc208 */ /* 0x000fc40005000000 */
[----:B------:R-:W-:-:S09]  /*1bb0*/  @!P4 FSEL R45, R45, -QNAN , !P2 ;  /* 0xfff800002d2dc808 */ /* 0x000fd20005000000 */
.L_x_25:
[----:B------:R-:W-:Y:S05]  /*1bc0*/  BSYNC.RECONVERGENT B1 ;  /* 0x0000000000017941 */ /* 0x000fea0003800200 */
.L_x_24:
        /* <DEDUP_REMOVED lines=21> */
.L_x_29:
        /* <DEDUP_REMOVED lines=11> */
.L_x_28:
[----:B------:R-:W-:Y:S05]  /*1dd0*/  BSYNC.RECONVERGENT B1 ;  /* 0x0000000000017941 */ /* 0x000fea0003800200 */
.L_x_27:
[----:B------:R-:W-:Y:S01]  /*1de0*/  DSETP.NEU.AND P1, PT, RZ, UR12, PT ;  /* 0x0000000cff007e2a */ /* 0x000fe2000bf2d000 */
[----:B------:R-:W-:Y:S01]  /*1df0*/  IMAD.MOV.U32 R2, RZ, RZ, 0x1 ;  /* 0x00000001ff027424 */ /* 0x000fe200078e00ff */
[----:B------:R-:W-:Y:S01]  /*1e00*/  DSETP.NEU.AND P2, PT, R36, 1, PT ;  /* 0x3ff000002400742a */ /* 0x000fe20003f4d000 */
[----:B------:R-:W-:Y:S01]  /*1e10*/  BSSY.RECONVERGENT B1, `(.L_x_30) ;  /* 0x0000018000017945 */ /* 0x000fe20003800200 */
[----:B------:R-:W-:Y:S02]  /*1e20*/  DMUL R42, R16, R4 ;  /* 0x00000004102a7228 */ /* 0x000fe40000000000 */
[----:B------:R-:W-:Y:S02]  /*1e30*/  FSEL R9, R9, 1.875, P1 ;  /* 0x3ff0000009097808 */ /* 0x000fe40000800000 */
[----:B------:R-:W-:Y:S02]  /*1e40*/  FSEL R8, R8, RZ, P1 ;  /* 0x000000ff08087208 */ /* 0x000fe40000800000 */
[----:B------:R-:W-:-:S02]  /*1e50*/  FSEL R9, R9, 1.875, P2 ;  /* 0x3ff0000009097808 */ /* 0x000fc40001000000 */
[----:B------:R-:W-:Y:S02]  /*1e60*/  FSEL R8, R8, RZ, P2 ;  /* 0x000000ff08087208 */ /* 0x000fe40001000000 */
[----:B------:R-:W0:Y:S01]  /*1e70*/  MUFU.RCP64H R3, R9 ;  /* 0x0000000900037308 */ /* 0x000e220000001800 */
[----:B------:R-:W-:-:S03]  /*1e80*/  FSETP.GEU.AND P4, PT, |R43|, 6.5827683646048100446e-37, PT ;  /* 0x036000002b00780b */ /* 0x000fc60003f8e200 */
[----:B0-----:R-:W-:-:S08]  /*1e90*/  DFMA R38, -R8, R2, 1 ;  /* 0x3ff000000826742b */ /* 0x001fd00000000102 */
[----:B------:R-:W-:-:S08]  /*1ea0*/  DFMA R38, R38, R38, R38 ;  /* 0x000000262626722b */ /* 0x000fd00000000026 */
[----:B------:R-:W-:-:S08]  /*1eb0*/  DFMA R38, R2, R38, R2 ;  /* 0x000000260226722b */ /* 0x000fd00000000002 */
[----:B------:R-:W-:-:S08]  /*1ec0*/  DFMA R2, -R8, R38, 1 ;  /* 0x3ff000000802742b */ /* 0x000fd00000000126 */
[----:B------:R-:W-:-:S08]  /*1ed0*/  DFMA R2, R38, R2, R38 ;  /* 0x000000022602722b */ /* 0x000fd00000000026 */
[----:B------:R-:W-:-:S08]  /*1ee0*/  DMUL R4, R42, R2 ;  /* 0x000000022a047228 */ /* 0x000fd00000000000 */
[----:B------:R-:W-:-:S08]  /*1ef0*/  DFMA R38, -R8, R4, R42 ;  /* 0x000000040826722b */ /* 0x000fd0000000012a */
[----:B------:R-:W-:-:S10]  /*1f00*/  DFMA R2, R2, R38, R4 ;  /* 0x000000260202722b */ /* 0x000fd40000000004 */
[----:B------:R-:W-:-:S05]  /*1f10*/  FFMA R4, RZ, R9, R3 ;  /* 0x00000009ff047223 */ /* 0x000fca0000000003 */
[----:B------:R-:W-:-:S13]  /*1f20*/  FSETP.GT.AND P1, PT, |R4|, 1.469367938527859385e-39, PT ;  /* 0x001000000400780b */ /* 0x000fda0003f24200 */
[----:B------:R-:W-:Y:S05]  /*1f30*/  @P1 BRA P4, `(.L_x_31) ;  /* 0x0000000000141947 */ /* 0x000fea0002000000 */
[----:B------:R-:W-:Y:S02]  /*1f40*/  MOV R39, R9 ;  /* 0x0000000900277202 */ /* 0x000fe40000000f00 */
[----:B------:R-:W-:-:S07]  /*1f50*/  MOV R46, 0x1f70 ;  /* 0x00001f70002e7802 */ /* 0x000fce0000000f00 */
[----:B------:R-:W-:Y:S05]  /*1f60*/  CALL.REL.NOINC `($__internal_0_$__cuda_sm20_div_rn_f64_full) ;  /* 0x0000000c000c7944 */ /* 0x000fea0003c00000 */
[----:B------:R-:W-:Y:S02]  /*1f70*/  IMAD.MOV.U32 R2, RZ, RZ, R8 ;  /* 0x000000ffff027224 */ /* 0x000fe400078e0008 */
[----:B------:R-:W-:-:S07]  /*1f80*/  IMAD.MOV.U32 R3, RZ, RZ, R9 ;  /* 0x000000ffff037224 */ /* 0x000fce00078e0009 */
.L_x_31:
[----:B------:R-:W-:Y:S05]  /*1f90*/  BSYNC.RECONVERGENT B1 ;  /* 0x0000000000017941 */ /* 0x000fea0003800200 */
.L_x_30:
[----:B------:R-:W-:Y:S01]  /*1fa0*/  DSETP.NEU.AND P1, PT, RZ, UR10, PT ;  /* 0x0000000aff007e2a */ /* 0x000fe2000bf2d000 */
[----:B------:R-:W-:Y:S01]  /*1fb0*/  IMAD.MOV.U32 R4, RZ, RZ, 0x1 ;  /* 0x00000001ff047424 */ /* 0x000fe200078e00ff */
[----:B------:R-:W-:Y:S01]  /*1fc0*/  DMUL R42, R14, R6 ;  /* 0x000000060e2a7228 */ /* 0x000fe20000000000 */
[----:B------:R-:W-:Y:S03]  /*1fd0*/  BSSY.RECONVERGENT B1, `(.L_x_32) ;  /* 0x0000017000017945 */ /* 0x000fe60003800200 */
        /* <DEDUP_REMOVED lines=17> */
[----:B------:R-:W-:Y:S01]  /*20f0*/  IMAD.MOV.U32 R39, RZ, RZ, R9 ;  /* 0x000000ffff277224 */ /* 0x000fe200078e0009 */
[----:B------:R-:W-:-:S07]  /*2100*/  MOV R46, 0x2120 ;  /* 0x00002120002e7802 */ /* 0x000fce0000000f00 */
[----:B------:R-:W-:Y:S05]  /*2110*/  CALL.REL.NOINC `($__internal_0_$__cuda_sm20_div_rn_f64_full) ;  /* 0x0000000800a07944 */ /* 0x000fea0003c00000 */
[----:B------:R-:W-:Y:S01]  /*2120*/  IMAD.MOV.U32 R6, RZ, RZ, R8 ;  /* 0x000000ffff067224 */ /* 0x000fe200078e0008 */
[----:B------:R-:W-:-:S07]  /*2130*/  MOV R7, R9 ;  /* 0x0000000900077202 */ /* 0x000fce0000000f00 */
.L_x_33:
[----:B------:R-:W-:Y:S05]  /*2140*/  BSYNC.RECONVERGENT B1 ;  /* 0x0000000000017941 */ /* 0x000fea0003800200 */
.L_x_32:
[----:B------:R-:W0:Y:S01]  /*2150*/  MUFU.RCP64H R5, R37 ;  /* 0x0000002500057308 */ /* 0x000e220000001800 */
[----:B------:R-:W-:Y:S01]  /*2160*/  IMAD.MOV.U32 R4, RZ, RZ, 0x1 ;  /* 0x00000001ff047424 */ /* 0x000fe200078e00ff */
[----:B------:R-:W-:Y:S05]  /*2170*/  BSSY.RECONVERGENT B1, `(.L_x_34) ;  /* 0x000001c000017945 */ /* 0x000fea0003800200 */
[----:B0-----:R-:W-:-:S08]  /*2180*/  DFMA R8, R4, -R36, 1 ;  /* 0x3ff000000408742b */ /* 0x001fd00000000824 */
[----:B------:R-:W-:-:S08]  /*2190*/  DFMA R8, R8, R8, R8 ;  /* 0x000000080808722b */ /* 0x000fd00000000008 */
[----:B------:R-:W-:-:S08]  /*21a0*/  DFMA R8, R4, R8, R4 ;  /* 0x000000080408722b */ /* 0x000fd00000000004 */
[----:B------:R-:W-:-:S08]  /*21b0*/  DFMA R4, R8, -R36, 1 ;  /* 0x3ff000000804742b */ /* 0x000fd00000000824 */
[----:B------:R-:W-:-:S08]  /*21c0*/  DFMA R4, R8, R4, R8 ;  /* 0x000000040804722b */ /* 0x000fd00000000008 */
[----:B------:R-:W-:-:S08]  /*21d0*/  DMUL R8, R4, UR12 ;  /* 0x0000000c04087c28 */ /* 0x000fd00008000000 */
[----:B------:R-:W-:-:S08]  /*21e0*/  DFMA R38, R8, -R36, UR12 ;  /* 0x0000000c08267e2b */ /* 0x000fd00008000824 */
[----:B------:R-:W-:Y:S01]  /*21f0*/  DFMA R4, R4, R38, R8 ;  /* 0x000000260404722b */ /* 0x000fe20000000008 */
[----:B------:R-:W-:Y:S01]  /*2200*/  IMAD.U32 R39, RZ, RZ, UR13 ;  /* 0x0000000dff277e24 */ /* 0x000fe2000f8e00ff */
[----:B------:R-:W-:-:S04]  /*2210*/  DMUL R8, R10, R6 ;  /* 0x000000060a087228 */ /* 0x000fc80000000000 */
[----:B------:R-:W-:-:S04]  /*2220*/  FSETP.GEU.AND P2, PT, |R39|, 6.5827683646048100446e-37, PT ;  /* 0x036000002700780b */ /* 0x000fc80003f4e200 */
[----:B------:R-:W-:Y:S01]  /*2230*/  FFMA R38, RZ, R37, R5 ;  /* 0x00000025ff267223 */ /* 0x000fe20000000005 */
[----:B------:R-:W-:-:S04]  /*2240*/  DFMA R8, R12, R2, R8 ;  /* 0x000000020c08722b */ /* 0x000fc80000000008 */
[----:B------:R-:W-:-:S04]  /*2250*/  FSETP.GT.AND P1, PT, |R38|, 1.469367938527859385e-39, PT ;  /* 0x001000002600780b */ /* 0x000fc80003f24200 */
[----:B------:R-:W-:-:S09]  /*2260*/  DADD R28, R28, R8 ;  /* 0x000000001c1c7229 */ /* 0x000fd20000000008 */
[----:B------:R-:W-:Y:S05]  /*2270*/  @P1 BRA P2, `(.L_x_35) ;  /* 0x00000000002c1947 */ /* 0x000fea0001000000 */
[----:B------:R-:W-:Y:S01]  /*2280*/  MOV R5, UR13 ;  /* 0x0000000d00057c02 */ /* 0x000fe20008000f00 */
[----:B------:R-:W-:Y:S01]  /*2290*/  IMAD.U32 R43, RZ, RZ, UR13 ;  /* 0x0000000dff2b7e24 */ /* 0x000fe2000f8e00ff */
[----:B------:R-:W-:Y:S01]  /*22a0*/  MOV R46, 0x2310 ;  /* 0x00002310002e7802 */ /* 0x000fe20000000f00 */
[----:B------:R-:W-:Y:S02]  /*22b0*/  IMAD.U32 R42, RZ, RZ, UR12 ;  /* 0x0000000cff2a7e24 */ /* 0x000fe4000f8e00ff */
[----:B------:R-:W-:Y:S02]  /*22c0*/  IMAD.U32 R4, RZ, RZ, UR12 ;  /* 0x0000000cff047e24 */ /* 0x000fe4000f8e00ff */
[----:B------:R-:W-:Y:S02]  /*22d0*/  IMAD.MOV.U32 R8, RZ, RZ, R36 ;  /* 0x000000ffff087224 */ /* 0x000fe400078e0024 */
[----:B------:R-:W-:Y:S02]  /*22e0*/  IMAD.MOV.U32 R43, RZ, RZ, R5 ;  /* 0x000000ffff2b7224 */ /* 0x000fe400078e0005 */
[----:B------:R-:W-:-:S07]  /*22f0*/  IMAD.MOV.U32 R39, RZ, RZ, R37 ;  /* 0x000000ffff277224 */ /* 0x000fce00078e0025 */
[----:B------:R-:W-:Y:S05]  /*2300*/  CALL.REL.NOINC `($__internal_0_$__cuda_sm20_div_rn_f64_full) ;  /* 0x0000000800247944 */ /* 0x000fea0003c00000 */
[----:B------:R-:W-:Y:S02]  /*2310*/  IMAD.MOV.U32 R4, RZ, RZ, R8 ;  /* 0x000000ffff047224 */ /* 0x000fe400078e0008 */
[----:B------:R-:W-:-:S07]  /*2320*/  IMAD.MOV.U32 R5, RZ, RZ, R9 ;  /* 0x000000ffff057224 */ /* 0x000fce00078e0009 */
.L_x_35:
[----:B------:R-:W-:Y:S05]  /*2330*/  BSYNC.RECONVERGENT B1 ;  /* 0x0000000000017941 */ /* 0x000fea0003800200 */
.L_x_34:
[----:B------:R-:W0:Y:S01]  /*2340*/  MUFU.RCP64H R9, R37 ;  /* 0x0000002500097308 */ /* 0x000e220000001800 */
[----:B------:R-:W-:Y:S01]  /*2350*/  MOV R8, 0x1 ;  /* 0x0000000100087802 */ /* 0x000fe20000000f00 */
[----:B------:R-:W-:Y:S01]  /*2360*/  DADD R44, R20, R20 ;  /* 0x00000000142c7229 */ /* 0x000fe20000000014 */
[----:B------:R-:W-:Y:S07]  /*2370*/  BSSY.RECONVERGENT B1, `(.L_x_36) ;  /* 0x0000018000017945 */ /* 0x000fee0003800200 */
[----:B------:R-:W-:-:S02]  /*2380*/  DFMA R44, R44, R36, R4 ;  /* 0x000000242c2c722b */ /* 0x000fc40000000004 */
        /* <DEDUP_REMOVED lines=8> */
[----:B------:R-:W-:-:S05]  /*2410*/  IMAD.U32 R38, RZ, RZ, UR11 ;  /* 0x0000000bff267e24 */ /* 0x000fca000f8e00ff */
[----:B------:R-:W-:-:S04]  /*2420*/  FSETP.GEU.AND P2, PT, |R38|, 6.5827683646048100446e-37, PT ;  /* 0x036000002600780b */ /* 0x000fc80003f4e200 */
[----:B------:R-:W-:-:S05]  /*2430*/  FFMA R39, RZ, R37, R9 ;  /* 0x00000025ff277223 */ /* 0x000fca0000000009 */
        /* <DEDUP_REMOVED lines=10> */
[----:B------:R-:W-:Y:S05]  /*24e0*/  CALL.REL.NOINC `($__internal_0_$__cuda_sm20_div_rn_f64_full) ;  /* 0x0000000400ac7944 */ /* 0x000fea0003c00000 */
.L_x_37:
[----:B------:R-:W-:Y:S05]  /*24f0*/  BSYNC.RECONVERGENT B1 ;  /* 0x0000000000017941 */ /* 0x000fea0003800200 */
.L_x_36:
[----:B------:R-:W0:Y:S01]  /*2500*/  MUFU.RCP64H R5, R37 ;  /* 0x0000002500057308 */ /* 0x000e220000001800 */
[----:B------:R-:W-:Y:S01]  /*2510*/  IMAD.MOV.U32 R4, RZ, RZ, 0x1 ;  /* 0x00000001ff047424 */ /* 0x000fe200078e00ff */
[----:B------:R-:W-:Y:S01]  /*2520*/  FSETP.GEU.AND P2, PT, |R35|, 6.5827683646048100446e-37, PT ;  /* 0x036000002300780b */ /* 0x000fe20003f4e200 */
[----:B------:R-:W-:Y:S01]  /*2530*/  DMUL R44, R12, -R44 ;  /* 0x8000002c0c2c7228 */ /* 0x000fe20000000000 */
[----:B------:R-:W-:Y:S03]  /*2540*/  BSSY.RECONVERGENT B1, `(.L_x_38) ;  /* 0x0000019000017945 */ /* 0x000fe60003800200 */
[----:B0-----:R-:W-:-:S08]  /*2550*/  DFMA R38, R4, -R36, 1 ;  /* 0x3ff000000426742b */ /* 0x001fd00000000824 */
[----:B------:R-:W-:-:S08]  /*2560*/  DFMA R38, R38, R38, R38 ;  /* 0x000000262626722b */ /* 0x000fd00000000026 */
[----:B------:R-:W-:-:S08]  /*2570*/  DFMA R38, R4, R38, R4 ;  /* 0x000000260426722b */ /* 0x000fd00000000004 */
[----:B------:R-:W-:-:S08]  /*2580*/  DFMA R4, R38, -R36, 1 ;  /* 0x3ff000002604742b */ /* 0x000fd00000000824 */
[----:B------:R-:W-:Y:S02]  /*2590*/  DFMA R42, R38, R4, R38 ;  /* 0x00000004262a722b */ /* 0x000fe40000000026 */
[----:B------:R-:W-:-:S06]  /*25a0*/  DADD R4, R18, R18 ;  /* 0x0000000012047229 */ /* 0x000fcc0000000012 */
[----:B------:R-:W-:Y:S02]  /*25b0*/  DMUL R38, R42, R34 ;  /* 0x000000222a267228 */ /* 0x000fe40000000000 */
[----:B------:R-:W-:-:S06]  /*25c0*/  DFMA R8, R4, R36, R8 ;  /* 0x000000240408722b */ /* 0x000fcc0000000008 */
[----:B------:R-:W-:Y:S02]  /*25d0*/  DFMA R40, R38, -R36, R34 ;  /* 0x800000242628722b */ /* 0x000fe40000000022 */
[----:B------:R-:W-:-:S06]  /*25e0*/  DMUL R8, R10, R8 ;  /* 0x000000080a087228 */ /* 0x000fcc0000000000 */
[----:B------:R-:W-:Y:S02]  /*25f0*/  DFMA R4, R42, R40, R38 ;  /* 0x000000282a04722b */ /* 0x000fe40000000026 */
[----:B------:R-:W-:-:S08]  /*2600*/  DMUL R8, R8, R6 ;  /* 0x0000000608087228 */ /* 0x000fd00000000000 */
[----:B------:R-:W-:Y:S01]  /*2610*/  FFMA R6, RZ, R37, R5 ;  /* 0x00000025ff067223 */ /* 0x000fe20000000005 */
[----:B------:R-:W-:-:S04]  /*2620*/  DFMA R44, R44, R2, -R8 ;  /* 0x000000022c2c722b */ /* 0x000fc80000000808 */
[----:B------:R-:W-:-:S13]  /*2630*/  FSETP.GT.AND P1, PT, |R6|, 1.469367938527859385e-39, PT ;  /* 0x001000000600780b */ /* 0x000fda0003f24200 */
[----:B------:R-:W-:Y:S05]  /*2640*/  @P1 BRA P2, `(.L_x_39) ;  /* 0x0000000000201947 */ /* 0x000fea0001000000 */
[----:B------:R-:W-:Y:S01]  /*2650*/  IMAD.MOV.U32 R42, RZ, RZ, R34 ;  /* 0x000000ffff2a7224 */ /* 0x000fe200078e0022 */
[----:B------:R-:W-:Y:S01]  /*2660*/  MOV R8, R36 ;  /* 0x0000002400087202 */ /* 0x000fe20000000f00 */
[----:B------:R-:W-:Y:S01]  /*2670*/  IMAD.MOV.U32 R43, RZ, RZ, R35 ;  /* 0x000000ffff2b7224 */ /* 0x000fe200078e0023 */
[----:B------:R-:W-:Y:S01]  /*2680*/  MOV R46, 0x26b0 ;  /* 0x000026b0002e7802 */ /* 0x000fe20000000f00 */
[----:B------:R-:W-:-:S07]  /*2690*/  IMAD.MOV.U32 R39, RZ, RZ, R37 ;  /* 0x000000ffff277224 */ /* 0x000fce00078e0025 */
[----:B------:R-:W-:Y:S05]  /*26a0*/  CALL.REL.NOINC `($__internal_0_$__cuda_sm20_div_rn_f64_full) ;  /* 0x00000004003c7944 */ /* 0x000fea0003c00000 */
[----:B------:R-:W-:Y:S02]  /*26b0*/  IMAD.MOV.U32 R4, RZ, RZ, R8 ;  /* 0x000000ffff047224 */ /* 0x000fe400078e0008 */
[----:B------:R-:W-:-:S07]  /*26c0*/  IMAD.MOV.U32 R5, RZ, RZ, R9 ;  /* 0x000000ffff057224 */ /* 0x000fce00078e0009 */
.L_x_39:
[----:B------:R-:W-:Y:S05]  /*26d0*/  BSYNC.RECONVERGENT B1 ;  /* 0x0000000000017941 */ /* 0x000fea0003800200 */
.L_x_38:
[----:B------:R-:W0:Y:S01]  /*26e0*/  MUFU.RCP64H R3, R37 ;  /* 0x0000002500037308 */ /* 0x000e220000001800 */
[----:B------:R-:W-:Y:S01]  /*26f0*/  IMAD.MOV.U32 R2, RZ, RZ, 0x1 ;  /* 0x00000001ff027424 */ /* 0x000fe200078e00ff */
[----:B------:R-:W-:Y:S01]  /*2700*/  FSETP.GEU.AND P2, PT, |R33|, 6.5827683646048100446e-37, PT ;  /* 0x036000002100780b */ /* 0x000fe20003f4e200 */
[----:B------:R-:W-:Y:S04]  /*2710*/  BSSY.RECONVERGENT B1, `(.L_x_40) ;  /* 0x0000014000017945 */ /* 0x000fe80003800200 */
[----:B0-----:R-:W-:-:S08]  /*2720*/  DFMA R6, R2, -R36, 1 ;  /* 0x3ff000000206742b */ /* 0x001fd00000000824 */
[----:B------:R-:W-:-:S08]  /*2730*/  DFMA R6, R6, R6, R6 ;  /* 0x000000060606722b */ /* 0x000fd00000000006 */
[----:B------:R-:W-:-:S08]  /*2740*/  DFMA R6, R2, R6, R2 ;  /* 0x000000060206722b */ /* 0x000fd00000000002 */
[----:B------:R-:W-:-:S08]  /*2750*/  DFMA R2, R6, -R36, 1 ;  /* 0x3ff000000602742b */ /* 0x000fd00000000824 */
[----:B------:R-:W-:-:S08]  /*2760*/  DFMA R8, R6, R2, R6 ;  /* 0x000000020608722b */ /* 0x000fd00000000006 */
[----:B------:R-:W-:-:S08]  /*2770*/  DMUL R2, R8, R32 ;  /* 0x0000002008027228 */ /* 0x000fd00000000000 */
[----:B------:R-:W-:-:S08]  /*2780*/  DFMA R6, R2, -R36, R32 ;  /* 0x800000240206722b */ /* 0x000fd00000000020 */
[----:B------:R-:W-:-:S10]  /*2790*/  DFMA R2, R8, R6, R2 ;  /* 0x000000060802722b */ /* 0x000fd40000000002 */
[----:B------:R-:W-:-:S05]  /*27a0*/  FFMA R6, RZ, R37, R3 ;  /* 0x00000025ff067223 */ /* 0x000fca0000000003 */
        /* <DEDUP_REMOVED lines=10> */
.L_x_41:
[----:B------:R-:W-:Y:S05]  /*2850*/  BSYNC.RECONVERGENT B1 ;  /* 0x0000000000017941 */ /* 0x000fea0003800200 */
.L_x_40:
        /* <DEDUP_REMOVED lines=15> */
[----:B------:R-:W-:Y:S01]  /*2950*/  MOV R42, R30 ;  /* 0x0000001e002a7202 */ /* 0x000fe20000000f00 */
[----:B------:R-:W-:Y:S01]  /*2960*/  IMAD.MOV.U32 R43, RZ, RZ, R31 ;  /* 0x000000ffff2b7224 */ /* 0x000fe200078e001f */
[----:B------:R-:W-:Y:S01]  /*2970*/  MOV R46, 0x29b0 ;  /* 0x000029b0002e7802 */ /* 0x000fe20000000f00 */
[----:B------:R-:W-:Y:S02]  /*2980*/  IMAD.MOV.U32 R8, RZ, RZ, R36 ;  /* 0x000000ffff087224 */ /* 0x000fe400078e0024 */
[----:B------:R-:W-:-:S07]  /*2990*/  IMAD.MOV.U32 R39, RZ, RZ, R37 ;  /* 0x000000ffff277224 */ /* 0x000fce00078e0025 */
[----:B------:R-:W-:Y:S05]  /*29a0*/  CALL.REL.NOINC `($__internal_0_$__cuda_sm20_div_rn_f64_full) ;  /* 0x00000000007c7944 */ /* 0x000fea0003c00000 */
[----:B------:R-:W-:Y:S02]  /*29b0*/  IMAD.MOV.U32 R6, RZ, RZ, R8 ;  /* 0x000000ffff067224 */ /* 0x000fe400078e0008 */
[----:B------:R-:W-:-:S07]  /*29c0*/  IMAD.MOV.U32 R7, RZ, RZ, R9 ;  /* 0x000000ffff077224 */ /* 0x000fce00078e0009 */
.L_x_43:
[----:B------:R-:W-:Y:S05]  /*29d0*/  BSYNC.RECONVERGENT B1 ;  /* 0x0000000000017941 */ /* 0x000fea0003800200 */
.L_x_42:
[C---:B------:R-:W-:Y:S02]  /*29e0*/  DFMA R26, R44.reuse, R4, R26 ;  /* 0x000000042c1a722b */ /* 0x040fe4000000001a */
[C---:B------:R-:W-:Y:S02]  /*29f0*/  DFMA R24, R44.reuse, R2, R24 ;  /* 0x000000022c18722b */ /* 0x040fe40000000018 */
[----:B------:R-:W-:-:S11]  /*2a00*/  DFMA R22, R44, R6, R22 ;  /* 0x000000062c16722b */ /* 0x000fd60000000016 */
.L_x_2:
[----:B------:R-:W-:Y:S05]  /*2a10*/  BSYNC.RECONVERGENT B0 ;  /* 0x0000000000007941 */ /* 0x000fea0003800200 */
.L_x_1:
[----:B------:R-:W-:Y:S01]  /*2a20*/  UIADD3 UR14, UP0, UPT, UR14, 0x8, URZ ;  /* 0x000000080e0e7890 */ /* 0x000fe2000ff1e0ff */
[----:B------:R-:W-:Y:S01]  /*2a30*/  IADD3 R56, PT, PT, R56, 0x1, RZ ;  /* 0x0000000138387810 */ /* 0x000fe20007ffe0ff */
[----:B------:R-:W-:Y:S02]  /*2a40*/  UIADD3 UR16, UP2, UPT, UR16, 0x8, URZ ;  /* 0x0000000810107890 */ /* 0x000fe4000ff5e0ff */
[----:B------:R-:W-:Y:S02]  /*2a50*/  UIADD3 UR20, UP3, UPT, UR20, 0x8, URZ ;  /* 0x0000000814147890 */ /* 0x000fe4000ff7e0ff */
[----:B------:R-:W-:Y:S02]  /*2a60*/  UIADD3.X UR15, UPT, UPT, URZ, UR15, URZ, UP0, !UPT ;  /* 0x0000000fff0f7290 */ /* 0x000fe400087fe4ff */
[----:B------:R-:W-:Y:S02]  /*2a70*/  UIADD3.X UR17, UPT, UPT, URZ, UR17, URZ, UP2, !UPT ;  /* 0x00000011ff117290 */ /* 0x000fe400097fe4ff */
[----:B------:R-:W-:Y:S01]  /*2a80*/  UIADD3.X UR21, UPT, UPT, URZ, UR21, URZ, UP3, !UPT ;  /* 0x00000015ff157290 */ /* 0x000fe20009ffe4ff */
[----:B------:R-:W-:Y:S11]  /*2a90*/  BRA.U UP1, `(.L_x_44) ;  /* 0xffffffd901707547 */ /* 0x000ff6000b83ffff */
.L_x_0:
[----:B------:R-:W0:Y:S01]  /*2aa0*/  LDC.64 R2, c[0x0][0x388] ;  /* 0x0000e200ff027b82 */ /* 0x000e220000000a00 */
[----:B------:R-:W-:Y:S02]  /*2ab0*/  DADD R26, -RZ, -R26 ;  /* 0x00000000ff1a7229 */ /* 0x000fe4000000091a */
[----:B------:R-:W-:Y:S02]  /*2ac0*/  DADD R24, -RZ, -R24 ;  /* 0x00000000ff187229 */ /* 0x000fe40000000918 */
[----:B------:R-:W-:-:S03]  /*2ad0*/  DADD R22, -RZ, -R22 ;  /* 0x00000000ff167229 */ /* 0x000fc60000000916 */
[----:B------:R-:W1:Y:S08]  /*2ae0*/  LDC.64 R4, c[0x0][0x390] ;  /* 0x0000e400ff047b82 */ /* 0x000e700000000a00 */
[----:B------:R-:W2:Y:S08]  /*2af0*/  LDC.64 R6, c[0x0][0x398] ;  /* 0x0000e600ff067b82 */ /* 0x000eb00000000a00 */
[----:B------:R-:W3:Y:S01]  /*2b00*/  LDC.64 R8, c[0x0][0x3a0] ;  /* 0x0000e800ff087b82 */ /* 0x000ee20000000a00 */
[----:B0-----:R-:W-:-:S05]  /*2b10*/  IMAD.WIDE R2, R0, 0x8, R2 ;  /* 0x0000000800027825 */ /* 0x001fca00078e0202 */
[----:B------:R-:W-:Y:S01]  /*2b20*/  STG.E.64 desc[UR8][R2.64], R26 ;  /* 0x0000001a02007986 */ /* 0x000fe2000c101b08 */
[----:B-1----:R-:W-:-:S05]  /*2b30*/  IMAD.WIDE R4, R0, 0x8, R4 ;  /* 0x0000000800047825 */ /* 0x002fca00078e0204 */
[----:B------:R-:W-:Y:S01]  /*2b40*/  STG.E.64 desc[UR8][R4.64], R24 ;  /* 0x0000001804007986 */ /* 0x000fe2000c101b08 */
[----:B--2---:R-:W-:-:S05]  /*2b50*/  IMAD.WIDE R6, R0, 0x8, R6 ;  /* 0x0000000800067825 */ /* 0x004fca00078e0206 */
[----:B------:R-:W-:Y:S01]  /*2b60*/  STG.E.64 desc[UR8][R6.64], R22 ;  /* 0x0000001606007986 */ /* 0x000fe2000c101b08 */
[----:B---3--:R-:W-:-:S05]  /*2b70*/  IMAD.WIDE R8, R0, 0x8, R8 ;  /* 0x0000000800087825 */ /* 0x008fca00078e0208 */
[----:B------:R-:W-:Y:S01]  /*2b80*/  STG.E.64 desc[UR8][R8.64], R28 ;  /* 0x0000001c08007986 */ /* 0x000fe2000c101b08 */
[----:B------:R-:W-:Y:S05]  /*2b90*/  EXIT ;  /* 0x000000000000794d */ /* 0x000fea0003800000 */
        .weak           $__internal_0_$__cuda_sm20_div_rn_f64_full
        .type           $__internal_0_$__cuda_sm20_div_rn_f64_full,@function
        .size           $__internal_0_$__cuda_sm20_div_rn_f64_full,($__internal_1_$__cuda_sm20_dsqrt_rn_f64_mediumpath_v1 - $__internal_0_$__cuda_sm20_div_rn_f64_full)
$__internal_0_$__cuda_sm20_div_rn_f64_full:
[C---:B------:R-:W-:Y:S01]  /*2ba0*/  FSETP.GEU.AND P1, PT, |R39|.reuse, 1.469367938527859385e-39, PT ;  /* 0x001000002700780b */ /* 0x040fe20003f2e200 */
[----:B------:R-:W-:Y:S01]  /*2bb0*/  IMAD.MOV.U32 R38, RZ, RZ, R8 ;  /* 0x000000ffff267224 */ /* 0x000fe200078e0008 */
[----:B------:R-:W-:Y:S01]  /*2bc0*/  LOP3.LUT R9, R39, 0x800fffff, RZ, 0xc0, !PT ;  /* 0x800fffff27097812 */ /* 0x000fe200078ec0ff */
[----:B------:R-:W-:Y:S01]  /*2bd0*/  IMAD.MOV.U32 R58, RZ, RZ, 0x1 ;  /* 0x00000001ff3a7424 */ /* 0x000fe200078e00ff */
[----:B------:R-:W-:Y:S01]  /*2be0*/  FSETP.GEU.AND P5, PT, |R43|, 1.469367938527859385e-39, PT ;  /* 0x001000002b00780b */ /* 0x000fe20003fae200 */
[----:B------:R-:W-:Y:S01]  /*2bf0*/  BSSY.RECONVERGENT B2, `(.L_x_45) ;  /* 0x0000053000027945 */ /* 0x000fe20003800200 */
[----:B------:R-:W-:Y:S02]  /*2c00*/  LOP3.LUT R9, R9, 0x3ff00000, RZ, 0xfc, !PT ;  /* 0x3ff0000009097812 */ /* 0x000fe400078efcff */
[----:B------:R-:W-:Y:S02]  /*2c10*/  LOP3.LUT R47, R43, 0x7ff00000, RZ, 0xc0, !PT ;  /* 0x7ff000002b2f7812 */ /* 0x000fe400078ec0ff */
[----:B------:R-:W-:-:S03]  /*2c20*/  LOP3.LUT R50, R39, 0x7ff00000, RZ, 0xc0, !PT ;  /* 0x7ff0000027327812 */ /* 0x000fc600078ec0ff */
[----:B------:R-:W-:Y:S01]  /*2c30*/  @!P1 DMUL R8, R38, 8.98846567431157953865e+307 ;  /* 0x7fe0000026089828 */ /* 0x000fe20000000000 */
[----:B------:R-:W-:Y:S01]  /*2c40*/  ISETP.GE.U32.AND P4, PT, R47, R50, PT ;  /* 0x000000322f00720c */ /* 0x000fe20003f86070 */
[----:B------:R-:W-:Y:S02]  /*2c50*/  IMAD.MOV.U32 R57, RZ, RZ, R50 ;  /* 0x000000ffff397224 */ /* 0x000fe400078e0032 */
[----:B------:R-:W-:Y:S01]  /*2c60*/  @!P5 LOP3.LUT R48, R39, 0x7ff00000, RZ, 0xc0, !PT ;  /* 0x7ff000002730d812 */ /* 0x000fe200078ec0ff */
[----:B------:R-:W-:Y:S01]  /*2c70*/  @!P5 IMAD.MOV.U32 R60, RZ, RZ, RZ ;  /* 0x000000ffff3cd224 */ /* 0x000fe200078e00ff */
[----:B------:R-:W0:Y:S02]  /*2c80*/  MUFU.RCP64H R59, R9 ;  /* 0x00000009003b7308 */ /* 0x000e240000001800 */
[----:B------:R-:W-:Y:S01]  /*2c90*/  @!P5 ISETP.GE.U32.AND P6, PT, R47, R48, PT ;  /* 0x000000302f00d20c */ /* 0x000fe20003fc6070 */
[----:B------:R-:W-:Y:S01]  /*2ca0*/  IMAD.MOV.U32 R48, RZ, RZ, 0x1ca00000 ;  /* 0x1ca00000ff307424 */ /* 0x000fe200078e00ff */
[----:B------:R-:W-:-:S04]  /*2cb0*/  @!P1 LOP3.LUT R57, R9, 0x7ff00000, RZ, 0xc0, !PT ;  /* 0x7ff0000009399812 */ /* 0x000fc800078ec0ff */
[----:B------:R-:W-:-:S04]  /*2cc0*/  @!P5 SEL R49, R48, 0x63400000, !P6 ;  /* 0x634000003031d807 */ /* 0x000fc80007000000 */
[----:B------:R-:W-:-:S04]  /*2cd0*/  @!P5 LOP3.LUT R49, R49, 0x80000000, R43, 0xf8, !PT ;  /* 0x800000003131d812 */ /* 0x000fc800078ef82b */
[----:B------:R-:W-:Y:S01]  /*2ce0*/  @!P5 LOP3.LUT R61, R49, 0x100000, RZ, 0xfc, !PT ;  /* 0x00100000313dd812 */ /* 0x000fe200078efcff */
[----:B0-----:R-:W-:-:S08]  /*2cf0*/  DFMA R40, R58, -R8, 1 ;  /* 0x3ff000003a28742b */ /* 0x001fd00000000808 */
[----:B------:R-:W-:-:S08]  /*2d00*/  DFMA R40, R40, R40, R40 ;  /* 0x000000282828722b */ /* 0x000fd00000000028 */
[----:B------:R-:W-:Y:S01]  /*2d10*/  DFMA R58, R58, R40, R58 ;  /* 0x000000283a3a722b */ /* 0x000fe2000000003a */
[----:B------:R-:W-:Y:S01]  /*2d20*/  SEL R41, R48, 0x63400000, !P4 ;  /* 0x6340000030297807 */ /* 0x000fe20006000000 */
[----:B------:R-:W-:-:S03]  /*2d30*/  IMAD.MOV.U32 R40, RZ, RZ, R42 ;  /* 0x000000ffff287224 */ /* 0x000fc600078e002a */
[----:B------:R-:W-:-:S03]  /*2d40*/  LOP3.LUT R41, R41, 0x800fffff, R43, 0xf8, !PT ;  /* 0x800fffff29297812 */ /* 0x000fc600078ef82b */
[----:B------:R-:W-:-:S03]  /*2d50*/  DFMA R62, R58, -R8, 1 ;  /* 0x3ff000003a3e742b */ /* 0x000fc60000000808 */
[----:B------:R-:W-:-:S05]  /*2d60*/  @!P5 DFMA R40, R40, 2, -R60 ;  /* 0x400000002828d82b */ /* 0x000fca000000083c */
[----:B------:R-:W-:Y:S01]  /*2d70*/  DFMA R58, R58, R62, R58 ;  /* 0x0000003e3a3a722b */ /* 0x000fe2000000003a */
[----:B------:R-:W-:Y:S01]  /*2d80*/  MOV R62, R47 ;  /* 0x0000002f003e7202 */ /* 0x000fe20000000f00 */
[----:B------:R-:W-:-:S03]  /*2d90*/  VIADD R63, R57, 0xffffffff ;  /* 0xffffffff393f7836 */ /* 0x000fc60000000000 */
[----:B------:R-:W-:-:S03]  /*2da0*/  @!P5 LOP3.LUT R62, R41, 0x7ff00000, RZ, 0xc0, !PT ;  /* 0x7ff00000293ed812 */ /* 0x000fc600078ec0ff */
[----:B------:R-:W-:Y:S02]  /*2db0*/  DMUL R60, R58, R40 ;  /* 0x000000283a3c7228 */ /* 0x000fe40000000000 */
[----:B------:R-:W-:-:S05]  /*2dc0*/  VIADD R49, R62, 0xffffffff ;  /* 0xffffffff3e317836 */ /* 0x000fca0000000000 */
[----:B------:R-:W-:Y:S01]  /*2dd0*/  ISETP.GT.U32.AND P1, PT, R49, 0x7feffffe, PT ;  /* 0x7feffffe3100780c */ /* 0x000fe20003f24070 */
[----:B------:R-:W-:-:S03]  /*2de0*/  DFMA R50, R60, -R8, R40 ;  /* 0x800000083c32722b */ /* 0x000fc60000000028 */
[----:B------:R-:W-:-:S05]  /*2df0*/  ISETP.GT.U32.OR P1, PT, R63, 0x7feffffe, P1 ;  /* 0x7feffffe3f00780c */ /* 0x000fca0000f24470 */
[----:B------:R-:W-:-:S08]  /*2e00*/  DFMA R50, R58, R50, R60 ;  /* 0x000000323a32722b */ /* 0x000fd0000000003c */
[----:B------:R-:W-:Y:S05]  /*2e10*/  @P1 BRA `(.L_x_46) ;  /* 0x00000000006c1947 */ /* 0x000fea0003800000 */
[----:B------:R-:W-:-:S04]  /*2e20*/  LOP3.LUT R58, R39, 0x7ff00000, RZ, 0xc0, !PT ;  /* 0x7ff00000273a7812 */ /* 0x000fc800078ec0ff */
[CC--:B------:R-:W-:Y:S02]  /*2e30*/  VIADDMNMX R42, R47.reuse, -R58.reuse, 0xb9600000, !PT ;  /* 0xb96000002f2a7446 */ /* 0x0c0fe4000780093a */
[----:B------:R-:W-:Y:S02]  /*2e40*/  ISETP.GE.U32.AND P1, PT, R47, R58, PT ;  /* 0x0000003a2f00720c */ /* 0x000fe40003f26070 */
[----:B------:R-:W-:Y:S02]  /*2e50*/  VIMNMX R42, PT, PT, R42, 0x46a00000, PT ;  /* 0x46a000002a2a7848 */ /* 0x000fe40003fe0100 */
[----:B------:R-:W-:-:S05]  /*2e60*/  SEL R47, R48, 0x63400000, !P1 ;  /* 0x63400000302f7807 */ /* 0x000fca0004800000 */
[----:B------:R-:W-:Y:S01]  /*2e70*/  IMAD.IADD R47, R42, 0x1, -R47 ;  /* 0x000000012a2f7824 */ /* 0x000fe200078e0a2f */
[----:B------:R-:W-:-:S03]  /*2e80*/  MOV R42, RZ ;  /* 0x000000ff002a7202 */ /* 0x000fc60000000f00 */
[----:B------:R-:W-:-:S06]  /*2e90*/  VIADD R43, R47, 0x7fe00000 ;  /* 0x7fe000002f2b7836 */ /* 0x000fcc0000000000 */
[----:B------:R-:W-:-:S10]  /*2ea0*/  DMUL R48, R50, R42 ;  /* 0x0000002a32307228 */ /* 0x000fd40000000000 */
[----:B------:R-:W-:-:S13]  /*2eb0*/  FSETP.GTU.AND P1, PT, |R49|, 1.469367938527859385e-39, PT ;  /* 0x001000003100780b */ /* 0x000fda0003f2c200 */
[----:B------:R-:W-:Y:S05]  /*2ec0*/  @P1 BRA `(.L_x_47) ;  /* 0x0000000000941947 */ /* 0x000fea0003800000 */
[----:B------:R-:W-:Y:S01]  /*2ed0*/  DFMA R8, R50, -R8, R40 ;  /* 0x800000083208722b */ /* 0x000fe20000000028 */
[----:B------:R-:W-:-:S09]  /*2ee0*/  IMAD.MOV.U32 R42, RZ, RZ, RZ ;  /* 0x000000ffff2a7224 */ /* 0x000fd200078e00ff */
[C---:B------:R-:W-:Y:S02]  /*2ef0*/  FSETP.NEU.AND P1, PT, R9.reuse, RZ, PT ;  /* 0x000000ff0900720b */ /* 0x040fe40003f2d000 */
[----:B------:R-:W-:-:S04]  /*2f00*/  LOP3.LUT R39, R9, 0x80000000, R39, 0x48, !PT ;  /* 0x8000000009277812 */ /* 0x000fc800078e4827 */
[----:B------:R-:W-:-:S07]  /*2f10*/  LOP3.LUT R43, R39, R43, RZ, 0xfc, !PT ;  /* 0x0000002b272b7212 */ /* 0x000fce00078efcff */
[----:B------:R-:W-:Y:S05]  /*2f20*/  @!P1 BRA `(.L_x_47) ;  /* 0x00000000007c9947 */ /* 0x000fea0003800000 */
[----:B------:R-:W-:Y:S01]  /*2f30*/  IMAD.MOV R9, RZ, RZ, -R47 ;  /* 0x000000ffff097224 */ /* 0x000fe200078e0a2f */
[----:B------:R-:W-:Y:S01]  /*2f40*/  DMUL.RP R42, R50, R42 ;  /* 0x0000002a322a7228 */ /* 0x000fe20000008000 */
[----:B------:R-:W-:-:S06]  /*2f50*/  IMAD.MOV.U32 R8, RZ, RZ, RZ ;  /* 0x000000ffff087224 */ /* 0x000fcc00078e00ff */
[----:B------:R-:W-:-:S03]  /*2f60*/  DFMA R8, R48, -R8, R50 ;  /* 0x800000083008722b */ /* 0x000fc60000000032 */
[----:B------:R-:W-:-:S03]  /*2f70*/  LOP3.LUT R39, R43, R39, RZ, 0x3c, !PT ;  /* 0x000000272b277212 */ /* 0x000fc600078e3cff */
[----:B------:R-:W-:-:S04]  /*2f80*/  IADD3 R8, PT, PT, -R47, -0x43300000, RZ ;  /* 0xbcd000002f087810 */ /* 0x000fc80007ffe1ff */
[----:B------:R-:W-:-:S04]  /*2f90*/  FSETP.NEU.AND P1, PT, |R9|, R8, PT ;  /* 0x000000080900720b */ /* 0x000fc80003f2d200 */
[----:B------:R-:W-:Y:S02]  /*2fa0*/  FSEL R48, R42, R48, !P1 ;  /* 0x000000302a307208 */ /* 0x000fe40004800000 */
[----:B------:R-:W-:Y:S01]  /*2fb0*/  FSEL R49, R39, R49, !P1 ;  /* 0x0000003127317208 */ /* 0x000fe20004800000 */
[----:B------:R-:W-:Y:S06]  /*2fc0*/  BRA `(.L_x_47) ;  /* 0x0000000000547947 */ /* 0x000fec0003800000 */
.L_x_46:
[----:B------:R-:W-:-:S14]  /*2fd0*/  DSETP.NAN.AND P1, PT, R42, R42, PT ;  /* 0x0000002a2a00722a */ /* 0x000fdc0003f28000 */
[----:B------:R-:W-:Y:S05]  /*2fe0*/  @P1 BRA `(.L_x_48) ;  /* 0x0000000000441947 */ /* 0x000fea0003800000 */
[----:B------:R-:W-:-:S14]  /*2ff0*/  DSETP.NAN.AND P1, PT, R38, R38, PT ;  /* 0x000000262600722a */ /* 0x000fdc0003f28000 */
[----:B------:R-:W-:Y:S05]  /*3000*/  @P1 BRA `(.L_x_49) ;  /* 0x0000000000301947 */ /* 0x000fea0003800000 */
[----:B------:R-:W-:Y:S01]  /*3010*/  ISETP.NE.AND P1, PT, R62, R57, PT ;  /* 0x000000393e00720c */ /* 0x000fe20003f25270 */
[----:B------:R-:W-:Y:S02]  /*3020*/  IMAD.MOV.U32 R48, RZ, RZ, 0x0 ;  /* 0x00000000ff307424 */ /* 0x000fe400078e00ff */
[----:B------:R-:W-:-:S10]  /*3030*/  IMAD.MOV.U32 R49, RZ, RZ, -0x80000 ;  /* 0xfff80000ff317424 */ /* 0x000fd400078e00ff */
[----:B------:R-:W-:Y:S05]  /*3040*/  @!P1 BRA `(.L_x_47) ;  /* 0x0000000000349947 */ /* 0x000fea0003800000 */
[----:B------:R-:W-:Y:S02]  /*3050*/  ISETP.NE.AND P1, PT, R62, 0x7ff00000, PT ;  /* 0x7ff000003e00780c */ /* 0x000fe40003f25270 */
[----:B------:R-:W-:Y:S02]  /*3060*/  LOP3.LUT R49, R43, 0x80000000, R39, 0x48, !PT ;  /* 0x800000002b317812 */ /* 0x000fe400078e4827 */
[----:B------:R-:W-:-:S13]  /*3070*/  ISETP.EQ.OR P1, PT, R57, RZ, !P1 ;  /* 0x000000ff3900720c */ /* 0x000fda0004f22670 */
[----:B------:R-:W-:Y:S02]  /*3080*/  @P1 LOP3.LUT R8, R49, 0x7ff00000, RZ, 0xfc, !PT ;  /* 0x7ff0000031081812 */ /* 0x000fe400078efcff */
[----:B------:R-:W-:Y:S01]  /*3090*/  @!P1 MOV R48, RZ ;  /* 0x000000ff00309202 */ /* 0x000fe20000000f00 */
[----:B------:R-:W-:Y:S02]  /*30a0*/  @P1 IMAD.MOV.U32 R48, RZ, RZ, RZ ;  /* 0x000000ffff301224 */ /* 0x000fe400078e00ff */
[----:B------:R-:W-:Y:S01]  /*30b0*/  @P1 IMAD.MOV.U32 R49, RZ, RZ, R8 ;  /* 0x000000ffff311224 */ /* 0x000fe200078e0008 */
[----:B------:R-:W-:Y:S06]  /*30c0*/  BRA `(.L_x_47) ;  /* 0x0000000000147947 */ /* 0x000fec0003800000 */
.L_x_49:
[----:B------:R-:W-:Y:S01]  /*30d0*/  LOP3.LUT R49, R39, 0x80000, RZ, 0xfc, !PT ;  /* 0x0008000027317812 */ /* 0x000fe200078efcff */
[----:B------:R-:W-:Y:S01]  /*30e0*/  IMAD.MOV.U32 R48, RZ, RZ, R38 ;  /* 0x000000ffff307224 */ /* 0x000fe200078e0026 */
[----:B------:R-:W-:Y:S06]  /*30f0*/  BRA `(.L_x_47) ;  /* 0x0000000000087947 */ /* 0x000fec0003800000 */
.L_x_48:
[----:B------:R-:W-:Y:S01]  /*3100*/  LOP3.LUT R49, R43, 0x80000, RZ, 0xfc, !PT ;  /* 0x000800002b317812 */ /* 0x000fe200078efcff */
[----:B------:R-:W-:-:S07]  /*3110*/  IMAD.MOV.U32 R48, RZ, RZ, R42 ;  /* 0x000000ffff307224 */ /* 0x000fce00078e002a */
.L_x_47:
[----:B------:R-:W-:Y:S05]  /*3120*/  BSYNC.RECONVERGENT B2 ;  /* 0x0000000000027941 */ /* 0x000fea0003800200 */
.L_x_45:
[----:B------:R-:W-:Y:S01]  /*3130*/  IMAD.MOV.U32 R47, RZ, RZ, 0x0 ;  /* 0x00000000ff2f7424 */ /* 0x000fe200078e00ff */
[----:B------:R-:W-:Y:S01]  /*3140*/  MOV R9, R49 ;  /* 0x0000003100097202 */ /* 0x000fe20000000f00 */
[----:B------:R-:W-:Y:S02]  /*3150*/  IMAD.MOV.U32 R8, RZ, RZ, R48 ;  /* 0x000000ffff087224 */ /* 0x000fe400078e0030 */
[----:B------:R-:W-:Y:S05]  /*3160*/  RET.REL.NODEC R46 `(_Z11kernelForceiPdS_S_S_S_S_S_iS_) ;  /* 0xffffffcc2ea47950 */ /* 0x000fea0003c3ffff */
        .weak           $__internal_1_$__cuda_sm20_dsqrt_rn_f64_mediumpath_v1
        .type           $__internal_1_$__cuda_sm20_dsqrt_rn_f64_mediumpath_v1,@function
        .size           $__internal_1_$__cuda_sm20_dsqrt_rn_f64_mediumpath_v1,($_Z11kernelForceiPdS_S_S_S_S_S_iS_$__internal_accurate_pow - $__internal_1_$__cuda_sm20_dsqrt_rn_f64_mediumpath_v1)
$__internal_1_$__cuda_sm20_dsqrt_rn_f64_mediumpath_v1:
[----:B------:R-:W-:Y:S01]  /*3170*/  ISETP.GE.U32.AND P1, PT, R6, -0x3400000, PT ;  /* 0xfcc000000600780c */ /* 0x000fe20003f26070 */
[----:B------:R-:W-:Y:S01]  /*3180*/  BSSY.RECONVERGENT B2, `(.L_x_50) ;  /* 0x0000028000027945 */ /* 0x000fe20003800200 */
[----:B------:R-:W-:Y:S01]  /*3190*/  IMAD.MOV.U32 R39, RZ, RZ, R9 ;  /* 0x000000ffff277224 */ /* 0x000fe200078e0009 */
[----:B------:R-:W-:Y:S01]  /*31a0*/  MOV R9, R3 ;  /* 0x0000000300097202 */ /* 0x000fe20000000f00 */
[----:B------:R-:W-:Y:S02]  /*31b0*/  IMAD.MOV.U32 R6, RZ, RZ, R42 ;  /* 0x000000ffff067224 */ /* 0x000fe400078e002a */
[----:B------:R-:W-:Y:S02]  /*31c0*/  IMAD.MOV.U32 R7, RZ, RZ, R43 ;  /* 0x000000ffff077224 */ /* 0x000fe400078e002b */
[----:B------:R-:W-:-:S05]  /*31d0*/  IMAD.MOV.U32 R8, RZ, RZ, R2 ;  /* 0x000000ffff087224 */ /* 0x000fca00078e0002 */
[----:B------:R-:W-:Y:S05]  /*31e0*/  @!P1 BRA `(.L_x_51) ;  /* 0x0000000000209947 */ /* 0x000fea0003800000 */
[----:B------:R-:W-:-:S10]  /*31f0*/  DFMA.RM R6, R6, R38, R40 ;  /* 0x000000260606722b */ /* 0x000fd40000004028 */
[----:B------:R-:W-:-:S05]  /*3200*/  IADD3 R36, P1, PT, R6, 0x1, RZ ;  /* 0x0000000106247810 */ /* 0x000fca0007f3e0ff */
[----:B------:R-:W-:-:S06]  /*3210*/  IMAD.X R37, RZ, RZ, R7, P1 ;  /* 0x000000ffff257224 */ /* 0x000fcc00008e0607 */
[----:B------:R-:W-:-:S08]  /*3220*/  DFMA.RP R8, -R6, R36, R8 ;  /* 0x000000240608722b */ /* 0x000fd00000008108 */
[----:B------:R-:W-:-:S06]  /*3230*/  DSETP.GT.AND P1, PT, R8, RZ, PT ;  /* 0x000000ff0800722a */ /* 0x000fcc0003f24000 */
[----:B------:R-:W-:Y:S02]  /*3240*/  FSEL R6, R36, R6, P1 ;  /* 0x0000000624067208 */ /* 0x000fe40000800000 */
[----:B------:R-:W-:Y:S01]  /*3250*/  FSEL R7, R37, R7, P1 ;  /* 0x0000000725077208 */ /* 0x000fe20000800000 */
[----:B------:R-:W-:Y:S06]  /*3260*/  BRA `(.L_x_52) ;  /* 0x0000000000647947 */ /* 0x000fec0003800000 */
.L_x_51:
[----:B------:R-:W-:-:S14]  /*3270*/  DSETP.NE.AND P1, PT, R8, RZ, PT ;  /* 0x000000ff0800722a */ /* 0x000fdc0003f25000 */
[----:B------:R-:W-:Y:S05]  /*3280*/  @!P1 BRA `(.L_x_53) ;  /* 0x0000000000589947 */ /* 0x000fea0003800000 */
[----:B------:R-:W-:-:S13]  /*3290*/  ISETP.GE.AND P1, PT, R9, RZ, PT ;  /* 0x000000ff0900720c */ /* 0x000fda0003f26270 */
[----:B------:R-:W-:Y:S02]  /*32a0*/  @!P1 IMAD.MOV.U32 R6, RZ, RZ, 0x0 ;  /* 0x00000000ff069424 */ /* 0x000fe400078e00ff */
[----:B------:R-:W-:Y:S01]  /*32b0*/  @!P1 IMAD.MOV.U32 R7, RZ, RZ, -0x80000 ;  /* 0xfff80000ff079424 */ /* 0x000fe200078e00ff */
[----:B------:R-:W-:Y:S06]  /*32c0*/  @!P1 BRA `(.L_x_52) ;  /* 0x00000000004c9947 */ /* 0x000fec0003800000 */
[----:B------:R-:W-:-:S13]  /*32d0*/  ISETP.GT.AND P1, PT, R9, 0x7fefffff, PT ;  /* 0x7fefffff0900780c */ /* 0x000fda0003f24270 */
[----:B------:R-:W-:Y:S05]  /*32e0*/  @P1 BRA `(.L_x_53) ;  /* 0x0000000000401947 */ /* 0x000fea0003800000 */
[----:B------:R-:W-:Y:S01]  /*32f0*/  DMUL R6, R8, 8.11296384146066816958e+31 ;  /* 0x4690000008067828 */ /* 0x000fe20000000000 */
[----:B------:R-:W-:Y:S01]  /*3300*/  IMAD.MOV.U32 R38, RZ, RZ, 0x0 ;  /* 0x00000000ff267424 */ /* 0x000fe200078e00ff */
[----:B------:R-:W-:Y:S01]  /*3310*/  MOV R39, 0x3fd80000 ;  /* 0x3fd8000000277802 */ /* 0x000fe20000000f00 */
[----:B------:R-:W-:-:S03]  /*3320*/  IMAD.MOV.U32 R8, RZ, RZ, RZ ;  /* 0x000000ffff087224 */ /* 0x000fc600078e00ff */
[----:B------:R-:W0:Y:S03]  /*3330*/  MUFU.RSQ64H R9, R7 ;  /* 0x0000000700097308 */ /* 0x000e260000001c00 */
[----:B0-----:R-:W-:-:S08]  /*3340*/  DMUL R36, R8, R8 ;  /* 0x0000000808247228 */ /* 0x001fd00000000000 */
[----:B------:R-:W-:-:S08]  /*3350*/  DFMA R36, R6, -R36, 1 ;  /* 0x3ff000000624742b */ /* 0x000fd00000000824 */
[----:B------:R-:W-:Y:S02]  /*3360*/  DFMA R38, R36, R38, 0.5 ;  /* 0x3fe000002426742b */ /* 0x000fe40000000026 */
[----:B------:R-:W-:-:S08]  /*3370*/  DMUL R36, R8, R36 ;  /* 0x0000002408247228 */ /* 0x000fd00000000000 */
[----:B------:R-:W-:-:S08]  /*3380*/  DFMA R36, R38, R36, R8 ;  /* 0x000000242624722b */ /* 0x000fd00000000008 */
[----:B------:R-:W-:Y:S02]  /*3390*/  DMUL R8, R6, R36 ;  /* 0x0000002406087228 */ /* 0x000fe40000000000 */
[----:B------:R-:W-:-:S06]  /*33a0*/  VIADD R37, R37, 0xfff00000 ;  /* 0xfff0000025257836 */ /* 0x000fcc0000000000 */
[----:B------:R-:W-:-:S08]  /*33b0*/  DFMA R38, R8, -R8, R6 ;  /* 0x800000080826722b */ /* 0x000fd00000000006 */
[----:B------:R-:W-:-:S10]  /*33c0*/  DFMA R6, R36, R38, R8 ;  /* 0x000000262406722b */ /* 0x000fd40000000008 */
[----:B------:R-:W-:Y:S01]  /*33d0*/  VIADD R7, R7, 0xfcb00000 ;  /* 0xfcb0000007077836 */ /* 0x000fe20000000000 */
[----:B------:R-:W-:Y:S06]  /*33e0*/  BRA `(.L_x_52) ;  /* 0x0000000000047947 */ /* 0x000fec0003800000 */
.L_x_53:
[----:B------:R-:W-:-:S11]  /*33f0*/  DADD R6, R8, R8 ;  /* 0x0000000008067229 */ /* 0x000fd60000000008 */
.L_x_52:
[----:B------:R-:W-:Y:S05]  /*3400*/  BSYNC.RECONVERGENT B2 ;  /* 0x0000000000027941 */ /* 0x000fea0003800200 */
.L_x_50:
[----:B------:R-:W-:Y:S02]  /*3410*/  IMAD.MOV.U32 R5, RZ, RZ, 0x0 ;  /* 0x00000000ff057424 */ /* 0x000fe400078e00ff */
[----:B------:R-:W-:Y:S02]  /*3420*/  IMAD.MOV.U32 R36, RZ, RZ, R6 ;  /* 0x000000ffff247224 */ /* 0x000fe400078e0006 */
[----:B------:R-:W-:Y:S01]  /*3430*/  IMAD.MOV.U32 R37, RZ, RZ, R7 ;  /* 0x000000ffff257224 */ /* 0x000fe200078e0007 */
[----:B------:R-:W-:Y:S06]  /*3440*/  RET.REL.NODEC R4 `(_Z11kernelForceiPdS_S_S_S_S_S_iS_) ;  /* 0xffffffc804ec7950 */ /* 0x000fec0003c3ffff */
        .type           $_Z11kernelForceiPdS_S_S_S_S_S_iS_$__internal_accurate_pow,@function
        .size           $_Z11kernelForceiPdS_S_S_S_S_S_iS_$__internal_accurate_pow,(.L_x_58 - $_Z11kernelForceiPdS_S_S_S_S_S_iS_$__internal_accurate_pow)
$_Z11kernelForceiPdS_S_S_S_S_S_iS_$__internal_accurate_pow:
[----:B------:R-:W-:Y:S01]  /*3450*/  ISETP.GT.U32.AND P1, PT, R43, 0xfffff, PT ;  /* 0x000fffff2b00780c */ /* 0x000fe20003f24070 */
[----:B------:R-:W-:Y:S01]  /*3460*/  IMAD.MOV.U32 R39, RZ, RZ, R43 ;  /* 0x000000ffff277224 */ /* 0x000fe200078e002b */
[----:B------:R-:W-:Y:S01]  /*3470*/  MOV R38, R44 ;  /* 0x0000002c00267202 */ /* 0x000fe20000000f00 */
[----:B------:R-:W-:Y:S01]  /*3480*/  IMAD.MOV.U32 R46, RZ, RZ, RZ ;  /* 0x000000ffff2e7224 */ /* 0x000fe200078e00ff */
[----:B------:R-:W-:Y:S01]  /*3490*/  UMOV UR30, 0x7d2cafe2 ;  /* 0x7d2cafe2001e7882 */ /* 0x000fe20000000000 */
[----:B------:R-:W-:Y:S01]  /*34a0*/  IMAD.MOV.U32 R58, RZ, RZ, 0x41ad3b5a ;  /* 0x41ad3b5aff3a7424 */ /* 0x000fe200078e00ff */
[----:B------:R-:W-:Y:S01]  /*34b0*/  UMOV UR31, 0x3eb0f5ff ;  /* 0x3eb0f5ff001f7882 */ /* 0x000fe20000000000 */
[----:B------:R-:W-:Y:S01]  /*34c0*/  IMAD.MOV.U32 R59, RZ, RZ, 0x3ed0f5d2 ;  /* 0x3ed0f5d2ff3b7424 */ /* 0x000fe200078e00ff */
[----:B------:R-:W-:Y:S01]  /*34d0*/  UMOV UR32, 0x3b39803f ;  /* 0x3b39803f00207882 */ /* 0x000fe20000000000 */
[----:B------:R-:W-:-:S04]  /*34e0*/  UMOV UR33, 0x3c7abc9e ;  /* 0x3c7abc9e00217882 */ /* 0x000fc80000000000 */
[----:B------:R-:W-:Y:S01]  /*34f0*/  @!P1 DMUL R62, R38, 1.80143985094819840000e+16 ;  /* 0x43500000263e9828 */ /* 0x000fe20000000000 */
[--C-:B------:R-:W-:Y:S01]  /*3500*/  IMAD.MOV.U32 R38, RZ, RZ, R43.reuse ;  /* 0x000000ffff267224 */ /* 0x100fe200078e002b */
[----:B------:R-:W-:-:S08]  /*3510*/  SHF.R.U32.HI R43, RZ, 0x14, R43 ;  /* 0x00000014ff2b7819 */ /* 0x000fd0000001162b */
[----:B------:R-:W-:Y:S01]  /*3520*/  @!P1 IMAD.MOV.U32 R38, RZ, RZ, R63 ;  /* 0x000000ffff269224 */ /* 0x000fe200078e003f */
[----:B------:R-:W-:Y:S01]  /*3530*/  @!P1 LEA.HI R43, R63, 0xffffffca, RZ, 0xc ;  /* 0xffffffca3f2b9811 */ /* 0x000fe200078f60ff */
[----:B------:R-:W-:-:S03]  /*3540*/  @!P1 IMAD.MOV.U32 R44, RZ, RZ, R62 ;  /* 0x000000ffff2c9224 */ /* 0x000fc600078e003e */
[----:B------:R-:W-:-:S04]  /*3550*/  LOP3.LUT R38, R38, 0x800fffff, RZ, 0xc0, !PT ;  /* 0x800fffff26267812 */ /* 0x000fc800078ec0ff */
[----:B------:R-:W-:-:S04]  /*3560*/  LOP3.LUT R45, R38, 0x3ff00000, RZ, 0xfc, !PT ;  /* 0x3ff00000262d7812 */ /* 0x000fc800078efcff */
[----:B------:R-:W-:-:S13]  /*3570*/  ISETP.GE.U32.AND P2, PT, R45, 0x3ff6a09f, PT ;  /* 0x3ff6a09f2d00780c */ /* 0x000fda0003f46070 */
[----:B------:R-:W-:-:S05]  /*3580*/  @P2 VIADD R39, R45, 0xfff00000 ;  /* 0xfff000002d272836 */ /* 0x000fca0000000000 */
[----:B------:R-:W-:-:S06]  /*3590*/  @P2 MOV R45, R39 ;  /* 0x00000027002d2202 */ /* 0x000fcc0000000f00 */
[C---:B------:R-:W-:Y:S02]  /*35a0*/  DADD R50, R44.reuse, 1 ;  /* 0x3ff000002c327429 */ /* 0x040fe40000000000 */
[----:B------:R-:W-:-:S04]  /*35b0*/  DADD R44, R44, -1 ;  /* 0xbff000002c2c7429 */ /* 0x000fc80000000000 */
[----:B------:R-:W0:Y:S02]  /*35c0*/  MUFU.RCP64H R47, R51 ;  /* 0x00000033002f7308 */ /* 0x000e240000001800 */
[----:B0-----:R-:W-:-:S08]  /*35d0*/  DFMA R38, -R50, R46, 1 ;  /* 0x3ff000003226742b */ /* 0x001fd0000000012e */
[----:B------:R-:W-:-:S08]  /*35e0*/  DFMA R38, R38, R38, R38 ;  /* 0x000000262626722b */ /* 0x000fd00000000026 */
[----:B------:R-:W-:-:S08]  /*35f0*/  DFMA R46, R46, R38, R46 ;  /* 0x000000262e2e722b */ /* 0x000fd0000000002e */
[----:B------:R-:W-:-:S08]  /*3600*/  DMUL R38, R44, R46 ;  /* 0x0000002e2c267228 */ /* 0x000fd00000000000 */
[----:B------:R-:W-:-:S08]  /*3610*/  DFMA R38, R44, R46, R38 ;  /* 0x0000002e2c26722b */ /* 0x000fd00000000026 */
[----:B------:R-:W-:-:S08]  /*3620*/  DMUL R48, R38, R38 ;  /* 0x0000002626307228 */ /* 0x000fd00000000000 */
[----:B------:R-:W-:Y:S01]  /*3630*/  DFMA R50, R48, UR30, R58 ;  /* 0x0000001e30327c2b */ /* 0x000fe2000800003a */
[----:B------:R-:W-:Y:S01]  /*3640*/  UMOV UR30, 0x75488a3f ;  /* 0x75488a3f001e7882 */ /* 0x000fe20000000000 */
[----:B------:R-:W-:Y:S01]  /*3650*/  UMOV UR31, 0x3ef3b20a ;  /* 0x3ef3b20a001f7882 */ /* 0x000fe20000000000 */
[----:B------:R-:W-:-:S05]  /*3660*/  DADD R58, R44, -R38 ;  /* 0x000000002c3a7229 */ /* 0x000fca0000000826 */
[----:B------:R-:W-:Y:S01]  /*3670*/  DFMA R50, R48, R50, UR30 ;  /* 0x0000001e30327e2b */ /* 0x000fe20008000032 */
[----:B------:R-:W-:Y:S01]  /*3680*/  UMOV UR30, 0xe4faecd5 ;  /* 0xe4faecd5001e7882 */ /* 0x000fe20000000000 */
[----:B------:R-:W-:Y:S01]  /*3690*/  UMOV UR31, 0x3f1745cd ;  /* 0x3f1745cd001f7882 */ /* 0x000fe20000000000 */
[----:B------:R-:W-:Y:S02]  /*36a0*/  DADD R64, R58, R58 ;  /* 0x000000003a407229 */ /* 0x000fe4000000003a */
[----:B------:R-:W-:-:S03]  /*36b0*/  DMUL R58, R38, R38 ;  /* 0x00000026263a7228 */ /* 0x000fc60000000000 */
[----:B------:R-:W-:Y:S01]  /*36c0*/  DFMA R50, R48, R50, UR30 ;  /* 0x0000001e30327e2b */ /* 0x000fe20008000032 */
[----:B------:R-:W-:Y:S01]  /*36d0*/  UMOV UR30, 0x258a578b ;  /* 0x258a578b001e7882 */ /* 0x000fe20000000000 */
[----:B------:R-:W-:Y:S01]  /*36e0*/  UMOV UR31, 0x3f3c71c7 ;  /* 0x3f3c71c7001f7882 */ /* 0x000fe20000000000 */
[----:B------:R-:W-:Y:S02]  /*36f0*/  DFMA R64, R44, -R38, R64 ;  /* 0x800000262c40722b */ /* 0x000fe40000000040 */
[----:B------:R-:W-:-:S03]  /*3700*/  DMUL R44, R38, R58 ;  /* 0x0000003a262c7228 */ /* 0x000fc60000000000 */
[----:B------:R-:W-:Y:S01]  /*3710*/  DFMA R50, R48, R50, UR30 ;  /* 0x0000001e30327e2b */ /* 0x000fe20008000032 */
[----:B------:R-:W-:Y:S01]  /*3720*/  UMOV UR30, 0x9242b910 ;  /* 0x9242b910001e7882 */ /* 0x000fe20000000000 */
[----:B------:R-:W-:Y:S01]  /*3730*/  UMOV UR31, 0x3f624924 ;  /* 0x3f624924001f7882 */ /* 0x000fe20000000000 */
[----:B------:R-:W-:Y:S02]  /*3740*/  DMUL R46, R46, R64 ;  /* 0x000000402e2e7228 */ /* 0x000fe40000000000 */
[C---:B------:R-:W-:Y:S02]  /*3750*/  DFMA R68, R38.reuse, R58, -R44 ;  /* 0x0000003a2644722b */ /* 0x040fe4000000082c */
[----:B------:R-:W-:Y:S02]  /*3760*/  DFMA R64, R38, R38, -R58 ;  /* 0x000000262640722b */ /* 0x000fe4000000083a */
[----:B------:R-:W-:Y:S01]  /*3770*/  DFMA R50, R48, R50, UR30 ;  /* 0x0000001e30327e2b */ /* 0x000fe20008000032 */
[----:B------:R-:W-:Y:S01]  /*3780*/  UMOV UR30, 0x99999dfb ;  /* 0x99999dfb001e7882 */ /* 0x000fe20000000000 */
[----:B------:R-:W-:-:S02]  /*3790*/  UMOV UR31, 0x3f899999 ;  /* 0x3f899999001f7882 */ /* 0x000fc40000000000 */
[----:B------:R-:W-:-:S04]  /*37a0*/  DFMA R68, R46, R58, R68 ;  /* 0x0000003a2e44722b */ /* 0x000fc80000000044 */
[----:B------:R-:W-:Y:S01]  /*37b0*/  DFMA R60, R48, R50, UR30 ;  /* 0x0000001e303c7e2b */ /* 0x000fe20008000032 */
[----:B------:R-:W-:Y:S01]  /*37c0*/  UMOV UR30, 0x55555555 ;  /* 0x55555555001e7882 */ /* 0x000fe20000000000 */
[----:B------:R-:W-:-:S06]  /*37d0*/  UMOV UR31, 0x3fb55555 ;  /* 0x3fb55555001f7882 */ /* 0x000fcc0000000000 */
[----:B------:R-:W-:-:S08]  /*37e0*/  DFMA R50, R48, R60, UR30 ;  /* 0x0000001e30327e2b */ /* 0x000fd0000800003c */
[----:B------:R-:W-:Y:S01]  /*37f0*/  DADD R66, -R50, UR30 ;  /* 0x0000001e32427e29 */ /* 0x000fe20008000100 */
[----:B------:R-:W-:Y:S01]  /*3800*/  UMOV UR30, 0xb9e7b0 ;  /* 0x00b9e7b0001e7882 */ /* 0x000fe20000000000 */
[----:B------:R-:W-:-:S06]  /*3810*/  UMOV UR31, 0x3c46a4cb ;  /* 0x3c46a4cb001f7882 */ /* 0x000fcc0000000000 */
[----:B------:R-:W-:Y:S01]  /*3820*/  DFMA R60, R48, R60, R66 ;  /* 0x0000003c303c722b */ /* 0x000fe20000000042 */
[----:B------:R-:W-:Y:S02]  /*3830*/  VIADD R67, R47, 0x100000 ;  /* 0x001000002f437836 */ /* 0x000fe40000000000 */
[----:B------:R-:W-:-:S05]  /*3840*/  IMAD.MOV.U32 R66, RZ, RZ, R46 ;  /* 0x000000ffff427224 */ /* 0x000fca00078e002e */
[----:B------:R-:W-:Y:S01]  /*3850*/  DADD R60, R60, -UR30 ;  /* 0x8000001e3c3c7e29 */ /* 0x000fe20008000000 */
[----:B------:R-:W-:Y:S01]  /*3860*/  UMOV UR30, 0x80000000 ;  /* 0x80000000001e7882 */ /* 0x000fe20000000000 */
[----:B------:R-:W-:Y:S01]  /*3870*/  DFMA R64, R38, R66, R64 ;  /* 0x000000422640722b */ /* 0x000fe20000000040 */
[----:B------:R-:W-:-:S05]  /*3880*/  UMOV UR31, 0x43300000 ;  /* 0x43300000001f7882 */ /* 0x000fca0000000000 */
[----:B------:R-:W-:Y:S02]  /*3890*/  DADD R48, R50, R60 ;  /* 0x0000000032307229 */ /* 0x000fe4000000003c */
[----:B------:R-:W-:-:S06]  /*38a0*/  DFMA R64, R38, R64, R68 ;  /* 0x000000402640722b */ /* 0x000fcc0000000044 */
[----:B------:R-:W-:Y:S02]  /*38b0*/  DMUL R58, R48, R44 ;  /* 0x0000002c303a7228 */ /* 0x000fe40000000000 */
[----:B------:R-:W-:-:S06]  /*38c0*/  DADD R50, R50, -R48 ;  /* 0x0000000032327229 */ /* 0x000fcc0000000830 */
[----:B------:R-:W-:Y:S02]  /*38d0*/  DFMA R66, R48, R44, -R58 ;  /* 0x0000002c3042722b */ /* 0x000fe4000000083a */
[----:B------:R-:W-:-:S06]  /*38e0*/  DADD R50, R60, R50 ;  /* 0x000000003c327229 */ /* 0x000fcc0000000032 */
[----:B------:R-:W-:-:S08]  /*38f0*/  DFMA R64, R48, R64, R66 ;  /* 0x000000403040722b */ /* 0x000fd00000000042 */
[----:B------:R-:W-:-:S08]  /*3900*/  DFMA R50, R50, R44, R64 ;  /* 0x0000002c3232722b */ /* 0x000fd00000000040 */
[----:B------:R-:W-:-:S08]  /*3910*/  DADD R48, R58, R50 ;  /* 0x000000003a307229 */ /* 0x000fd00000000032 */
[--C-:B------:R-:W-:Y:S02]  /*3920*/  DADD R44, R38, R48.reuse ;  /* 0x00000000262c7229 */ /* 0x100fe40000000030 */
[----:B------:R-:W-:-:S06]  /*3930*/  DADD R58, R58, -R48 ;  /* 0x000000003a3a7229 */ /* 0x000fcc0000000830 */
[----:B------:R-:W-:Y:S02]  /*3940*/  DADD R38, R38, -R44 ;  /* 0x0000000026267229 */ /* 0x000fe4000000082c */
[----:B------:R-:W-:-:S06]  /*3950*/  DADD R58, R50, R58 ;  /* 0x00000000323a7229 */ /* 0x000fcc000000003a */
[----:B------:R-:W-:Y:S01]  /*3960*/  DADD R38, R48, R38 ;  /* 0x0000000030267229 */ /* 0x000fe20000000026 */
[C---:B------:R-:W-:Y:S01]  /*3970*/  IADD3 R48, PT, PT, R43.reuse, -0x3ff, RZ ;  /* 0xfffffc012b307810 */ /* 0x040fe20007ffe0ff */
[----:B------:R-:W-:-:S06]  /*3980*/  @P2 VIADD R48, R43, 0xfffffc02 ;  /* 0xfffffc022b302836 */ /* 0x000fcc0000000000 */
[----:B------:R-:W-:-:S08]  /*3990*/  DADD R38, R58, R38 ;  /* 0x000000003a267229 */ /* 0x000fd00000000026 */
[----:B------:R-:W-:Y:S01]  /*39a0*/  DADD R46, R46, R38 ;  /* 0x000000002e2e7229 */ /* 0x000fe20000000026 */
[----:B------:R-:W-:Y:S01]  /*39b0*/  LOP3.LUT R38, R48, 0x80000000, RZ, 0x3c, !PT ;  /* 0x8000000030267812 */ /* 0x000fe200078e3cff */
[----:B------:R-:W-:-:S06]  /*39c0*/  IMAD.MOV.U32 R39, RZ, RZ, 0x43300000 ;  /* 0x43300000ff277424 */ /* 0x000fcc00078e00ff */
[----:B------:R-:W-:Y:S02]  /*39d0*/  DADD R48, R44, R46 ;  /* 0x000000002c307229 */ /* 0x000fe4000000002e */
[----:B------:R-:W-:Y:S01]  /*39e0*/  DADD R50, R38, -UR30 ;  /* 0x8000001e26327e29 */ /* 0x000fe20008000000 */
[----:B------:R-:W-:Y:S01]  /*39f0*/  UMOV UR30, 0xfefa39ef ;  /* 0xfefa39ef001e7882 */ /* 0x000fe20000000000 */
[----:B------:R-:W-:-:S04]  /*3a00*/  UMOV UR31, 0x3fe62e42 ;  /* 0x3fe62e42001f7882 */ /* 0x000fc80000000000 */
[--C-:B------:R-:W-:Y:S02]  /*3a10*/  DADD R44, R44, -R48.reuse ;  /* 0x000000002c2c7229 */ /* 0x100fe40000000830 */
[----:B------:R-:W-:-:S06]  /*3a20*/  DFMA R38, R50, UR30, R48 ;  /* 0x0000001e32267c2b */ /* 0x000fcc0008000030 */
[----:B------:R-:W-:Y:S02]  /*3a30*/  DADD R44, R46, R44 ;  /* 0x000000002e2c7229 */ /* 0x000fe4000000002c */
[----:B------:R-:W-:-:S08]  /*3a40*/  DFMA R58, R50, -UR30, R38 ;  /* 0x8000001e323a7c2b */ /* 0x000fd00008000026 */
[----:B------:R-:W-:Y:S01]  /*3a50*/  DADD R58, -R48, R58 ;  /* 0x00000000303a7229 */ /* 0x000fe2000000013a */
[----:B------:R-:W-:Y:S02]  /*3a60*/  IMAD.MOV.U32 R49, RZ, RZ, R41 ;  /* 0x000000ffff317224 */ /* 0x000fe400078e0029 */
[----:B------:R-:W-:Y:S02]  /*3a70*/  IMAD.MOV.U32 R48, RZ, RZ, R42 ;  /* 0x000000ffff307224 */ /* 0x000fe400078e002a */
[C---:B------:R-:W-:Y:S01]  /*3a80*/  IMAD.SHL.U32 R42, R49.reuse, 0x2, RZ ;  /* 0x00000002312a7824 */ /* 0x040fe200078e00ff */
[----:B------:R-:W-:Y:S02]  /*3a90*/  LOP3.LUT R41, R49, 0xff0fffff, RZ, 0xc0, !PT ;  /* 0xff0fffff31297812 */ /* 0x000fe400078ec0ff */
[----:B------:R-:W-:Y:S02]  /*3aa0*/  DADD R44, R44, -R58 ;  /* 0x000000002c2c7229 */ /* 0x000fe4000000083a */
[----:B------:R-:W-:-:S04]  /*3ab0*/  ISETP.GT.U32.AND P1, PT, R42, -0x2000001, PT ;  /* 0xfdffffff2a00780c */ /* 0x000fc80003f24070 */
[----:B------:R-:W-:Y:S02]  /*3ac0*/  SEL R49, R41, R49, P1 ;  /* 0x0000003129317207 */ /* 0x000fe40000800000 */
[----:B------:R-:W-:-:S08]  /*3ad0*/  DFMA R44, R50, UR32, R44 ;  /* 0x00000020322c7c2b */ /* 0x000fd0000800002c */
[----:B------:R-:W-:-:S08]  /*3ae0*/  DADD R42, R38, R44 ;  /* 0x00000000262a7229 */ /* 0x000fd0000000002c */
[----:B------:R-:W-:Y:S02]  /*3af0*/  DADD R46, R38, -R42 ;  /* 0x00000000262e7229 */ /* 0x000fe4000000082a */
[----:B------:R-:W-:-:S06]  /*3b00*/  DMUL R38, R42, R48 ;  /* 0x000000302a267228 */ /* 0x000fcc0000000000 */
[----:B------:R-:W-:Y:S02]  /*3b10*/  DADD R46, R44, R46 ;  /* 0x000000002c2e7229 */ /* 0x000fe4000000002e */
[----:B------:R-:W-:Y:S01]  /*3b20*/  DFMA R42, R42, R48, -R38 ;  /* 0x000000302a2a722b */ /* 0x000fe20000000826 */
[----:B------:R-:W-:Y:S01]  /*3b30*/  MOV R44, 0x652b82fe ;  /* 0x652b82fe002c7802 */ /* 0x000fe20000000f00 */
[----:B------:R-:W-:-:S06]  /*3b40*/  IMAD.MOV.U32 R45, RZ, RZ, 0x3ff71547 ;  /* 0x3ff71547ff2d7424 */ /* 0x000fcc00078e00ff */
[----:B------:R-:W-:-:S08]  /*3b50*/  DFMA R46, R46, R48, R42 ;  /* 0x000000302e2e722b */ /* 0x000fd0000000002a */
[----:B------:R-:W-:-:S08]  /*3b60*/  DADD R42, R38, R46 ;  /* 0x00000000262a7229 */ /* 0x000fd0000000002e */
[----:B------:R-:W-:Y:S02]  /*3b70*/  DFMA R44, R42, R44, 6.75539944105574400000e+15 ;  /* 0x433800002a2c742b */ /* 0x000fe4000000002c */
[----:B------:R-:W-:Y:S01]  /*3b80*/  FSETP.GEU.AND P1, PT, |R43|, 4.1917929649353027344, PT ;  /* 0x4086232b2b00780b */ /* 0x000fe20003f2e200 */
[----:B------:R-:W-:-:S05]  /*3b90*/  DADD R38, R38, -R42 ;  /* 0x0000000026267229 */ /* 0x000fca000000082a */
[----:B------:R-:W-:-:S03]  /*3ba0*/  DADD R48, R44, -6.75539944105574400000e+15 ;  /* 0xc33800002c307429 */ /* 0x000fc60000000000 */
[----:B------:R-:W-:-:S05]  /*3bb0*/  DADD R46, R46, R38 ;  /* 0x000000002e2e7229 */ /* 0x000fca0000000026 */
[----:B------:R-:W-:Y:S01]  /*3bc0*/  DFMA R50, R48, -UR30, R42 ;  /* 0x8000001e30327c2b */ /* 0x000fe2000800002a */
[----:B------:R-:W-:Y:S01]  /*3bd0*/  UMOV UR30, 0x3b39803f ;  /* 0x3b39803f001e7882 */ /* 0x000fe20000000000 */
[----:B------:R-:W-:-:S06]  /*3be0*/  UMOV UR31, 0x3c7abc9e ;  /* 0x3c7abc9e001f7882 */ /* 0x000fcc0000000000 */
[----:B------:R-:W-:Y:S01]  /*3bf0*/  DFMA R48, R48, -UR30, R50 ;  /* 0x8000001e30307c2b */ /* 0x000fe20008000032 */
[----:B------:R-:W-:Y:S01]  /*3c00*/  UMOV UR30, 0x69ce2bdf ;  /* 0x69ce2bdf001e7882 */ /* 0x000fe20000000000 */
[----:B------:R-:W-:Y:S01]  /*3c10*/  IMAD.MOV.U32 R50, RZ, RZ, -0x35dec16 ;  /* 0xfca213eaff327424 */ /* 0x000fe200078e00ff */
[----:B------:R-:W-:Y:S01]  /*3c20*/  UMOV UR31, 0x3e5ade15 ;  /* 0x3e5ade15001f7882 */ /* 0x000fe20000000000 */
[----:B------:R-:W-:-:S06]  /*3c30*/  IMAD.MOV.U32 R51, RZ, RZ, 0x3e928af3 ;  /* 0x3e928af3ff337424 */ /* 0x000fcc00078e00ff */
[----:B------:R-:W-:Y:S01]  /*3c40*/  DFMA R50, R48, UR30, R50 ;  /* 0x0000001e30327c2b */ /* 0x000fe20008000032 */
[----:B------:R-:W-:Y:S01]  /*3c50*/  UMOV UR30, 0x62401315 ;  /* 0x62401315001e7882 */ /* 0x000fe20000000000 */
[----:B------:R-:W-:-:S06]  /*3c60*/  UMOV UR31, 0x3ec71dee ;  /* 0x3ec71dee001f7882 */ /* 0x000fcc0000000000 */
[----:B------:R-:W-:Y:S01]  /*3c70*/  DFMA R50, R48, R50, UR30 ;  /* 0x0000001e30327e2b */ /* 0x000fe20008000032 */
        /* <DEDUP_REMOVED lines=20> */
[----:B------:R-:W-:-:S08]  /*3dc0*/  DFMA R50, R48, R50, UR30 ;  /* 0x0000001e30327e2b */ /* 0x000fd00008000032 */
[----:B------:R-:W-:-:S08]  /*3dd0*/  DFMA R50, R48, R50, 1 ;  /* 0x3ff000003032742b */ /* 0x000fd00000000032 */
[----:B------:R-:W-:-:S10]  /*3de0*/  DFMA R50, R48, R50, 1 ;  /* 0x3ff000003032742b */ /* 0x000fd40000000032 */
[----:B------:R-:W-:Y:S02]  /*3df0*/  IMAD R39, R44, 0x100000, R51 ;  /* 0x001000002c277824 */ /* 0x000fe400078e0233 */
[----:B------:R-:W-:Y:S01]  /*3e00*/  IMAD.MOV.U32 R38, RZ, RZ, R50 ;  /* 0x000000ffff267224 */ /* 0x000fe200078e0032 */
[----:B------:R-:W-:Y:S06]  /*3e10*/  @!P1 BRA `(.L_x_54) ;  /* 0x0000000000349947 */ /* 0x000fec0003800000 */
[----:B------:R-:W-:Y:S01]  /*3e20*/  FSETP.GEU.AND P2, PT, |R43|, 4.2275390625, PT ;  /* 0x408748002b00780b */ /* 0x000fe20003f4e200 */
[C---:B------:R-:W-:Y:S02]  /*3e30*/  DADD R48, R42.reuse, +INF ;  /* 0x7ff000002a307429 */ /* 0x040fe40000000000 */
[----:B------:R-:W-:-:S08]  /*3e40*/  DSETP.GEU.AND P1, PT, R42, RZ, PT ;  /* 0x000000ff2a00722a */ /* 0x000fd00003f2e000 */
[----:B------:R-:W-:Y:S02]  /*3e50*/  FSEL R39, R49, RZ, P1 ;  /* 0x000000ff31277208 */ /* 0x000fe40000800000 */
[----:B------:R-:W-:Y:S01]  /*3e60*/  @!P2 LEA.HI R38, R44, R44, RZ, 0x1 ;  /* 0x0000002c2c26a211 */ /* 0x000fe200078f08ff */
[----:B------:R-:W-:-:S03]  /*3e70*/  @!P2 IMAD.MOV.U32 R42, RZ, RZ, R50 ;  /* 0x000000ffff2aa224 */ /* 0x000fc600078e0032 */
[----:B------:R-:W-:Y:S02]  /*3e80*/  @!P2 SHF.R.S32.HI R43, RZ, 0x1, R38 ;  /* 0x00000001ff2ba819 */ /* 0x000fe40000011426 */
[----:B------:R-:W-:Y:S02]  /*3e90*/  FSEL R38, R48, RZ, P1 ;  /* 0x000000ff30267208 */ /* 0x000fe40000800000 */
[----:B------:R-:W-:Y:S01]  /*3ea0*/  @!P2 IADD3 R44, PT, PT, R44, -R43, RZ ;  /* 0x8000002b2c2ca210 */ /* 0x000fe20007ffe0ff */
[----:B------:R-:W-:-:S03]  /*3eb0*/  @!P2 IMAD R43, R43, 0x100000, R51 ;  /* 0x001000002b2ba824 */ /* 0x000fc600078e0233 */
[----:B------:R-:W-:Y:S01]  /*3ec0*/  @!P2 LEA R45, R44, 0x3ff00000, 0x14 ;  /* 0x3ff000002c2da811 */ /* 0x000fe200078ea0ff */
[----:B------:R-:W-:-:S06]  /*3ed0*/  @!P2 IMAD.MOV.U32 R44, RZ, RZ, RZ ;  /* 0x000000ffff2ca224 */ /* 0x000fcc00078e00ff */
[----:B------:R-:W-:-:S11]  /*3ee0*/  @!P2 DMUL R38, R42, R44 ;  /* 0x0000002c2a26a228 */ /* 0x000fd60000000000 */
.L_x_54:
[----:B------:R-:W-:Y:S01]  /*3ef0*/  DFMA R42, R46, R38, R38 ;  /* 0x000000262e2a722b */ /* 0x000fe20000000026 */
[----:B------:R-:W-:Y:S01]  /*3f00*/  IMAD.MOV.U32 R41, RZ, RZ, 0x0 ;  /* 0x00000000ff297424 */ /* 0x000fe200078e00ff */
[----:B------:R-:W-:-:S08]  /*3f10*/  DSETP.NEU.AND P1, PT, |R38|, +INF , PT ;  /* 0x7ff000002600742a */ /* 0x000fd00003f2d200 */
[----:B------:R-:W-:Y:S02]  /*3f20*/  FSEL R45, R38, R42, !P1 ;  /* 0x0000002a262d7208 */ /* 0x000fe40004800000 */
[----:B------:R-:W-:Y:S01]  /*3f30*/  FSEL R42, R39, R43, !P1 ;  /* 0x0000002b272a7208 */ /* 0x000fe20004800000 */
[----:B------:R-:W-:Y:S06]  /*3f40*/  RET.REL.NODEC R40 `(_Z11kernelForceiPdS_S_S_S_S_S_iS_) ;  /* 0xffffffc0282c7950 */ /* 0x000fec0003c3ffff */
.L_x_55:
[----:B------:R-:W-:-:S00]  /*3f50*/  BRA `(.L_x_55) ;  /* 0xfffffffc00fc7947 */ /* 0x000fc0000383ffff */
[----:B------:R-:W-:-:S00]  /*3f60*/  NOP ;  /* 0x0000000000007918 */ /* 0x000fc00000000000 */
        /* <DEDUP_REMOVED lines=9> */
.L_x_58:


//--------------------- .nv.shared.reserved.0     --------------------------
	.section	.nv.shared.reserved.0,"aw",@nobits
	.weak		__nv_reservedSMEM_offset_0_alias
	.size		__nv_reservedSMEM_offset_0_alias, 0, 64
	.other		__nv_reservedSMEM_offset_0_alias,@"STO_CUDA_RESERVED_SHARED STV_DEFAULT"
__nv_reservedSMEM_offset_0_alias:
	.zero		0
	.zero		64


//--------------------- .nv.constant0._Z11kernelForceiPdS_S_S_S_S_S_iS_ --------------------------
	.section	.nv.constant0._Z11kernelForceiPdS_S_S_S_S_S_iS_,"a",@progbits
	.sectionflags	@""
	.align	4
.nv.constant0._Z11kernelForceiPdS_S_S_S_S_S_iS_:
	.zero		976


//--------------------- SYMBOLS --------------------------

	.type		.nv.reservedSmem.offset0,@object
	.size		.nv.reservedSmem.offset0,0x4
